	.target	sm_90a

	.elftype	@"ET_EXEC"


//--------------------- .note.nv.tkinfo           --------------------------
	.section	.note.nv.tkinfo,"",@"SHT_NOTE"
	.sectionflags	@"SHF_NOTE_NV_TKINFO"
	.tkinfo
        /*0018*/ 	.word	0x00000002
        /*0030*/ 	.string	""
        /*0030*/ 	.string	"ptxas"
        /*0030*/ 	.string	"Cuda compilation tools, release 13.0, V13.0.88"
        /*0030*/ 	.string	"Build cuda_13.0.r13.0/compiler.36424714_0"
        /*0030*/ 	.string	"-arch sm_90a -m 64 "



//--------------------- .note.nv.cuinfo           --------------------------
	.section	.note.nv.cuinfo,"",@"SHT_NOTE"
	.sectionflags	@"SHF_NOTE_NV_CUINFO"
        /*0018*/ 	.short	0x0002
        /*001a*/ 	.short	0x005a
        /*001c*/ 	.short	0x0082
	.zero		2


//--------------------- .nv.info                  --------------------------
	.section	.nv.info,"",@"SHT_CUDA_INFO"
	.align	4


	//----- nvinfo : EIATTR_REGCOUNT
	.align		4
        /*0000*/ 	.byte	0x04, 0x2f
        /*0002*/ 	.short	(.L_12 - .L_11)
	.align		4
.L_11:
        /*0004*/ 	.word	index@(_ZN7cutlass13device_kernelINS_4gemm6kernel13GemmUniversalIN4cute5tupleIJiiiiEEENS1_10collective13CollectiveMmaINS1_37MainloopSm90TmaGmmaWarpSpecializedFP8ILi22ENS5_IJNS4_1CILi1EEENSA_ILi4EEESB_EEENS1_32KernelTmaWarpSpecializedPingpongEEENS5_IJNSA_ILi64EEENSA_ILi256EEENSA_ILi32EEEEEENS_12float_e5m2_tENS5_IJlSB_lEEESK_SL_NS4_8TiledMMAINS4_8MMA_AtomIJNS4_4SM904GMMA31MMA_64x256x32_F32E5M2E5M2_SS_TNILNSP_7ScaleInE1ELSR_1EEEEEENS4_6LayoutINS5_IJSB_SB_SB_EEENS5_IJNSA_ILi0EEESW_SW_EEEEENS5_IJNS4_10UnderscoreESZ_SZ_EEEEENS4_23SM90_TMA_LOAD_MULTICASTENS4_14ComposedLayoutINS4_7SwizzleILi1ELi4ELi3EEENS4_18smem_ptr_flag_bitsILi8EEENSU_INS5_IJNSA_ILi8EEESI_EEENS5_IJSI_SB_EEEEEEEvNS4_8identityENS4_13SM90_TMA_LOADES1C_vS1D_EENS_8epilogue10collective6detail29Sm90TmaWarpSpecializedAdapterINS1H_15DefaultEpilogueISK_SL_SL_NS1G_6thread17LinearCombinationISK_Li1EffLNS1L_9ScaleType4KindE0ELNS_15FloatRoundStyleE2ESK_EENS1_15EpilogueDefaultEEEEEvvEEEEvNT_6ParamsE)
        /*0008*/ 	.word	0x000000a8


	//----- nvinfo : EIATTR_FRAME_SIZE
	.align		4
.L_12:
        /*000c*/ 	.byte	0x04, 0x11
        /*000e*/ 	.short	(.L_14 - .L_13)
	.align		4
.L_13:
        /*0010*/ 	.word	index@(_ZN7cutlass13device_kernelINS_4gemm6kernel13GemmUniversalIN4cute5tupleIJiiiiEEENS1_10collective13CollectiveMmaINS1_37MainloopSm90TmaGmmaWarpSpecializedFP8ILi22ENS5_IJNS4_1CILi1EEENSA_ILi4EEESB_EEENS1_32KernelTmaWarpSpecializedPingpongEEENS5_IJNSA_ILi64EEENSA_ILi256EEENSA_ILi32EEEEEENS_12float_e5m2_tENS5_IJlSB_lEEESK_SL_NS4_8TiledMMAINS4_8MMA_AtomIJNS4_4SM904GMMA31MMA_64x256x32_F32E5M2E5M2_SS_TNILNSP_7ScaleInE1ELSR_1EEEEEENS4_6LayoutINS5_IJSB_SB_SB_EEENS5_IJNSA_ILi0EEESW_SW_EEEEENS5_IJNS4_10UnderscoreESZ_SZ_EEEEENS4_23SM90_TMA_LOAD_MULTICASTENS4_14ComposedLayoutINS4_7SwizzleILi1ELi4ELi3EEENS4_18smem_ptr_flag_bitsILi8EEENSU_INS5_IJNSA_ILi8EEESI_EEENS5_IJSI_SB_EEEEEEEvNS4_8identityENS4_13SM90_TMA_LOADES1C_vS1D_EENS_8epilogue10collective6detail29Sm90TmaWarpSpecializedAdapterINS1H_15DefaultEpilogueISK_SL_SL_NS1G_6thread17LinearCombinationISK_Li1EffLNS1L_9ScaleType4KindE0ELNS_15FloatRoundStyleE2ESK_EENS1_15EpilogueDefaultEEEEEvvEEEEvNT_6ParamsE)
        /*0014*/ 	.word	0x00000118


	//----- nvinfo : EIATTR_MIN_STACK_SIZE
	.align		4
.L_14:
        /*0018*/ 	.byte	0x04, 0x12
        /*001a*/ 	.short	(.L_16 - .L_15)
	.align		4
.L_15:
        /*001c*/ 	.word	index@(_ZN7cutlass13device_kernelINS_4gemm6kernel13GemmUniversalIN4cute5tupleIJiiiiEEENS1_10collective13CollectiveMmaINS1_37MainloopSm90TmaGmmaWarpSpecializedFP8ILi22ENS5_IJNS4_1CILi1EEENSA_ILi4EEESB_EEENS1_32KernelTmaWarpSpecializedPingpongEEENS5_IJNSA_ILi64EEENSA_ILi256EEENSA_ILi32EEEEEENS_12float_e5m2_tENS5_IJlSB_lEEESK_SL_NS4_8TiledMMAINS4_8MMA_AtomIJNS4_4SM904GMMA31MMA_64x256x32_F32E5M2E5M2_SS_TNILNSP_7ScaleInE1ELSR_1EEEEEENS4_6LayoutINS5_IJSB_SB_SB_EEENS5_IJNSA_ILi0EEESW_SW_EEEEENS5_IJNS4_10UnderscoreESZ_SZ_EEEEENS4_23SM90_TMA_LOAD_MULTICASTENS4_14ComposedLayoutINS4_7SwizzleILi1ELi4ELi3EEENS4_18smem_ptr_flag_bitsILi8EEENSU_INS5_IJNSA_ILi8EEESI_EEENS5_IJSI_SB_EEEEEEEvNS4_8identityENS4_13SM90_TMA_LOADES1C_vS1D_EENS_8epilogue10collective6detail29Sm90TmaWarpSpecializedAdapterINS1H_15DefaultEpilogueISK_SL_SL_NS1G_6thread17LinearCombinationISK_Li1EffLNS1L_9ScaleType4KindE0ELNS_15FloatRoundStyleE2ESK_EENS1_15EpilogueDefaultEEEEEvvEEEEvNT_6ParamsE)
        /*0020*/ 	.word	0x00000118
.L_16:


//--------------------- .nv.compat                --------------------------
	.section	.nv.compat,"",@"SHT_CUDA_COMPAT_INFO"
	.align	4
        /*0000*/ 	.byte	0x02, 0x09, 0x01, 0x00, 0x02, 0x02, 0x04, 0x00, 0x02, 0x05, 0x05, 0x00, 0x03, 0x07, 0x01, 0x01
        /*0010*/ 	.byte	0x02, 0x03, 0x01, 0x00, 0x02, 0x06, 0x01, 0x00, 0x04, 0x0b, 0x08, 0x00, 0x00, 0x00, 0x00, 0x00
        /*0020*/ 	.byte	0x00, 0x00, 0x00, 0x00


//--------------------- .nv.info._ZN7cutlass13device_kernelINS_4gemm6kernel13GemmUniversalIN4cute5tupleIJiiiiEEENS1_10collective13CollectiveMmaINS1_37MainloopSm90TmaGmmaWarpSpecializedFP8ILi22ENS5_IJNS4_1CILi1EEENSA_ILi4EEESB_EEENS1_32KernelTmaWarpSpecializedPingpongEEENS5_IJNSA_ILi64EEENSA_ILi256EEENSA_ILi32EEEEEENS_12float_e5m2_tENS5_IJlSB_lEEESK_SL_NS4_8TiledMMAINS4_8MMA_AtomIJNS4_4SM904GMMA31MMA_64x256x32_F32E5M2E5M2_SS_TNILNSP_7ScaleInE1ELSR_1EEEEEENS4_6LayoutINS5_IJSB_SB_SB_EEENS5_IJNSA_ILi0EEESW_SW_EEEEENS5_IJNS4_10UnderscoreESZ_SZ_EEEEENS4_23SM90_TMA_LOAD_MULTICASTENS4_14ComposedLayoutINS4_7SwizzleILi1ELi4ELi3EEENS4_18smem_ptr_flag_bitsILi8EEENSU_INS5_IJNSA_ILi8EEESI_EEENS5_IJSI_SB_EEEEEEEvNS4_8identityENS4_13SM90_TMA_LOADES1C_vS1D_EENS_8epilogue10collective6detail29Sm90TmaWarpSpecializedAdapterINS1H_15DefaultEpilogueISK_SL_SL_NS1G_6thread17LinearCombinationISK_Li1EffLNS1L_9ScaleType4KindE0ELNS_15FloatRoundStyleE2ESK_EENS1_15EpilogueDefaultEEEEEvvEEEEvNT_6ParamsE --------------------------
	.section	.nv.info._ZN7cutlass13device_kernelINS_4gemm6kernel13GemmUniversalIN4cute5tupleIJiiiiEEENS1_10collective13CollectiveMmaINS1_37MainloopSm90TmaGmmaWarpSpecializedFP8ILi22ENS5_IJNS4_1CILi1EEENSA_ILi4EEESB_EEENS1_32KernelTmaWarpSpecializedPingpongEEENS5_IJNSA_ILi64EEENSA_ILi256EEENSA_ILi32EEEEEENS_12float_e5m2_tENS5_IJlSB_lEEESK_SL_NS4_8TiledMMAINS4_8MMA_AtomIJNS4_4SM904GMMA31MMA_64x256x32_F32E5M2E5M2_SS_TNILNSP_7ScaleInE1ELSR_1EEEEEENS4_6LayoutINS5_IJSB_SB_SB_EEENS5_IJNSA_ILi0EEESW_SW_EEEEENS5_IJNS4_10UnderscoreESZ_SZ_EEEEENS4_23SM90_TMA_LOAD_MULTICASTENS4_14ComposedLayoutINS4_7SwizzleILi1ELi4ELi3EEENS4_18smem_ptr_flag_bitsILi8EEENSU_INS5_IJNSA_ILi8EEESI_EEENS5_IJSI_SB_EEEEEEEvNS4_8identityENS4_13SM90_TMA_LOADES1C_vS1D_EENS_8epilogue10collective6detail29Sm90TmaWarpSpecializedAdapterINS1H_15DefaultEpilogueISK_SL_SL_NS1G_6thread17LinearCombinationISK_Li1EffLNS1L_9ScaleType4KindE0ELNS_15FloatRoundStyleE2ESK_EENS1_15EpilogueDefaultEEEEEvvEEEEvNT_6ParamsE,"",@"SHT_CUDA_INFO"
	.sectionflags	@""
	.align	4


	//----- nvinfo : EIATTR_CUDA_API_VERSION
	.align		4
        /*0000*/ 	.byte	0x04, 0x37
        /*0002*/ 	.short	(.L_18 - .L_17)
.L_17:
        /*0004*/ 	.word	0x00000082


	//----- nvinfo : EIATTR_KPARAM_INFO
	.align		4
.L_18:
        /*0008*/ 	.byte	0x04, 0x17
        /*000a*/ 	.short	(.L_20 - .L_19)
.L_19:
        /*000c*/ 	.word	0x00000000
        /*0010*/ 	.short	0x0000
        /*0012*/ 	.short	0x0070
        /*0014*/ 	.byte	0x00, 0xf0, 0x01, 0x10


	//----- nvinfo : EIATTR_SPARSE_MMA_MASK
	.align		4
.L_20:
        /*0018*/ 	.byte	0x03, 0x50
        /*001a*/ 	.short	0x0000


	//----- nvinfo : EIATTR_MAXREG_COUNT
	.align		4
        /*001c*/ 	.byte	0x03, 0x1b
        /*001e*/ 	.short	0x00a8


	//----- nvinfo : EIATTR_NUM_BARRIERS
	.align		4
        /*0020*/ 	.byte	0x02, 0x4c
        /*0022*/ 	.byte	0x01
	.zero		1


	//----- nvinfo : EIATTR_ANNOTATIONS
	.align		4
        /*0024*/ 	.byte	0x04, 0x55
        /*0026*/ 	.short	(.L_22 - .L_21)


	//   ....[0]....
.L_21:
        /*0028*/ 	.word	0x00000001
        /*002c*/ 	.byte	0x30, 0x09, 0x00, 0x00, 0x01, 0x00, 0x00, 0x00, 0x30, 0x10, 0x00, 0x00, 0x01, 0x00, 0x00, 0x00
        /* <DEDUP_REMOVED lines=208> */
        /*0d3c*/ 	.byte	0xc0, 0x0d, 0x01, 0x00, 0x01, 0x00, 0x00, 0x00, 0x10, 0x0e, 0x01, 0x00


	//----- nvinfo : EIATTR_MERCURY_ISA_VERSION
	.align		4
.L_22:
        /*0d48*/ 	.byte	0x03, 0x5f
        /*0d4a*/ 	.short	0x0101


	//----- nvinfo : EIATTR_INT_WARP_WIDE_INSTR_OFFSETS
	.align		4
        /*0d4c*/ 	.byte	0x04, 0x31
        /*0d4e*/ 	.short	(.L_24 - .L_23)


	//   ....[0]....
.L_23:
        /*0d50*/ 	.word	0x000007f0


	//   ....[1]....
        /*0d54*/ 	.word	0x00000800


	//   ....[2]....
        /*0d58*/ 	.word	0x00000840


	//   ....[3]....
        /*0d5c*/ 	.word	0x00000870


	//   ....[4]....
        /*0d60*/ 	.word	0x00000880


	//   ....[5]....
        /*0d64*/ 	.word	0x000008c0


	//   ....[6]....
        /*0d68*/ 	.word	0x000009f0


	//   ....[7]....
        /*0d6c*/ 	.word	0x00000a20


	//   ....[8]....
        /*0d70*/ 	.word	0x00005760


	//----- nvinfo : EIATTR_COOP_GROUP_MASK_REGIDS
	.align		4
.L_24:
        /*0d74*/ 	.byte	0x04, 0x29
        /*0d76*/ 	.short	(.L_26 - .L_25)


	//   ....[0]....
.L_25:
        /*0d78*/ 	.word	0xffffffff


	//   ....[1]....
        /*0d7c*/ 	.word	0xffffffff


	//   ....[2]....
        /*0d80*/ 	.word	0xffffffff


	//   ....[3]....
        /*0d84*/ 	.word	0xffffffff


	//   ....[4]....
        /*0d88*/ 	.word	0xffffffff


	//   ....[5]....
        /*0d8c*/ 	.word	0xffffffff


	//   ....[6]....
        /*0d90*/ 	.word	0xffffffff


	//----- nvinfo : EIATTR_COOP_GROUP_INSTR_OFFSETS
	.align		4
.L_26:
        /*0d94*/ 	.byte	0x04, 0x28
        /*0d96*/ 	.short	(.L_28 - .L_27)


	//   ....[0]....
.L_27:
        /*0d98*/ 	.word	0x00000070


	//   ....[1]....
        /*0d9c*/ 	.word	0x00000090


	//   ....[2]....
        /*0da0*/ 	.word	0x00000190


	//   ....[3]....
        /*0da4*/ 	.word	0x00000620


	//   ....[4]....
        /*0da8*/ 	.word	0x00000670


	//   ....[5]....
        /*0dac*/ 	.word	0x00000730


	//   ....[6]....
        /*0db0*/ 	.word	0x00000b80


	//----- nvinfo : EIATTR_REG_RECONFIG
	.align		4
.L_28:
        /*0db4*/ 	.byte	0x01, 0x54
	.zero		2


	//----- nvinfo : EIATTR_MBARRIER_INSTR_OFFSETS
	.align		4
        /*0db8*/ 	.byte	0x04, 0x39
        /*0dba*/ 	.short	(.L_30 - .L_29)


	//   ....[0]....
.L_29:
        /*0dbc*/ 	.word	0x00000330
        /*0dc0*/ 	.word	0x000000ff
        /*0dc4*/ 	.word	0x00000000
        /*0dc8*/ 	.short	0x0100
        /*0dca*/ 	.byte	0x07
	.zero		1


	//   ....[1]....
        /*0dcc*/ 	.word	0x00000340
        /*0dd0*/ 	.word	0x000000ff
        /*0dd4*/ 	.word	0x000000b0
        /*0dd8*/ 	.short	0x0100
        /*0dda*/ 	.byte	0x07
	.zero		1


	//   ....[2]....
        /*0ddc*/ 	.word	0x00000350
        /*0de0*/ 	.word	0x000000ff
        /*0de4*/ 	.word	0x00000008
        /*0de8*/ 	.short	0x0100
        /*0dea*/ 	.byte	0x07
	.zero		1


	//   ....[3]....
        /*0dec*/ 	.word	0x00000360
        /*0df0*/ 	.word	0x000000ff
        /*0df4*/ 	.word	0x000000b8
        /*0df8*/ 	.short	0x0100
        /*0dfa*/ 	.byte	0x07
	.zero		1


	//   ....[4]....
        /*0dfc*/ 	.word	0x00000370
        /*0e00*/ 	.word	0x000000ff
        /*0e04*/ 	.word	0x00000010
        /*0e08*/ 	.short	0x0100
        /*0e0a*/ 	.byte	0x07
	.zero		1


	//   ....[5]....
        /*0e0c*/ 	.word	0x00000380
        /*0e10*/ 	.word	0x000000ff
        /*0e14*/ 	.word	0x000000c0
        /*0e18*/ 	.short	0x0100
        /*0e1a*/ 	.byte	0x07
	.zero		1


	//   ....[6]....
        /*0e1c*/ 	.word	0x00000390
        /*0e20*/ 	.word	0x000000ff
        /*0e24*/ 	.word	0x00000018
        /*0e28*/ 	.short	0x0100
        /*0e2a*/ 	.byte	0x07
	.zero		1


	//   ....[7]....
        /*0e2c*/ 	.word	0x000003a0
        /*0e30*/ 	.word	0x000000ff
        /*0e34*/ 	.word	0x000000c8
        /*0e38*/ 	.short	0x0100
        /*0e3a*/ 	.byte	0x07
	.zero		1


	//   ....[8]....
        /*0e3c*/ 	.word	0x000003b0
        /*0e40*/ 	.word	0x000000ff
        /*0e44*/ 	.word	0x00000020
        /*0e48*/ 	.short	0x0100
        /*0e4a*/ 	.byte	0x07
	.zero		1


	//   ....[9]....
        /*0e4c*/ 	.word	0x000003c0
        /*0e50*/ 	.word	0x000000ff
        /*0e54*/ 	.word	0x000000d0
        /*0e58*/ 	.short	0x0100
        /*0e5a*/ 	.byte	0x07
	.zero		1


	//   ....[10]....
        /*0e5c*/ 	.word	0x000003d0
        /*0e60*/ 	.word	0x000000ff
        /*0e64*/ 	.word	0x00000028
        /*0e68*/ 	.short	0x0100
        /*0e6a*/ 	.byte	0x07
	.zero		1


	//   ....[11]....
        /*0e6c*/ 	.word	0x000003e0
        /*0e70*/ 	.word	0x000000ff
        /*0e74*/ 	.word	0x000000d8
        /*0e78*/ 	.short	0x0100
        /*0e7a*/ 	.byte	0x07
	.zero		1


	//   ....[12]....
        /*0e7c*/ 	.word	0x000003f0
        /*0e80*/ 	.word	0x000000ff
        /*0e84*/ 	.word	0x00000030
        /*0e88*/ 	.short	0x0100
        /*0e8a*/ 	.byte	0x07
	.zero		1


	//   ....[13]....
        /*0e8c*/ 	.word	0x00000400
        /*0e90*/ 	.word	0x000000ff
        /*0e94*/ 	.word	0x000000e0
        /*0e98*/ 	.short	0x0100
        /*0e9a*/ 	.byte	0x07
	.zero		1


	//   ....[14]....
        /*0e9c*/ 	.word	0x00000410
        /*0ea0*/ 	.word	0x000000ff
        /*0ea4*/ 	.word	0x00000038
        /*0ea8*/ 	.short	0x0100
        /*0eaa*/ 	.byte	0x07
	.zero		1


	//   ....[15]....
        /*0eac*/ 	.word	0x00000420
        /*0eb0*/ 	.word	0x000000ff
        /*0eb4*/ 	.word	0x000000e8
        /*0eb8*/ 	.short	0x0100
        /*0eba*/ 	.byte	0x07
	.zero		1


	//   ....[16]....
        /*0ebc*/ 	.word	0x00000430
        /*0ec0*/ 	.word	0x000000ff
        /*0ec4*/ 	.word	0x00000040
        /*0ec8*/ 	.short	0x0100
        /*0eca*/ 	.byte	0x07
	.zero		1


	//   ....[17]....
        /*0ecc*/ 	.word	0x00000440
        /*0ed0*/ 	.word	0x000000ff
        /*0ed4*/ 	.word	0x000000f0
        /*0ed8*/ 	.short	0x0100
        /*0eda*/ 	.byte	0x07
	.zero		1


	//   ....[18]....
        /*0edc*/ 	.word	0x00000450
        /*0ee0*/ 	.word	0x000000ff
        /*0ee4*/ 	.word	0x00000048
        /*0ee8*/ 	.short	0x0100
        /*0eea*/ 	.byte	0x07
	.zero		1


	//   ....[19]....
        /*0eec*/ 	.word	0x00000460
        /*0ef0*/ 	.word	0x000000ff
        /*0ef4*/ 	.word	0x000000f8
        /*0ef8*/ 	.short	0x0100
        /*0efa*/ 	.byte	0x07
	.zero		1


	//   ....[20]....
        /*0efc*/ 	.word	0x00000470
        /*0f00*/ 	.word	0x000000ff
        /*0f04*/ 	.word	0x00000050
        /*0f08*/ 	.short	0x0100
        /*0f0a*/ 	.byte	0x07
	.zero		1


	//   ....[21]....
        /*0f0c*/ 	.word	0x00000480
        /*0f10*/ 	.word	0x000000ff
        /*0f14*/ 	.word	0x00000100
        /*0f18*/ 	.short	0x0100
        /*0f1a*/ 	.byte	0x07
	.zero		1


	//   ....[22]....
        /*0f1c*/ 	.word	0x00000490
        /*0f20*/ 	.word	0x000000ff
        /*0f24*/ 	.word	0x00000058
        /*0f28*/ 	.short	0x0100
        /*0f2a*/ 	.byte	0x07
	.zero		1


	//   ....[23]....
        /*0f2c*/ 	.word	0x000004a0
        /*0f30*/ 	.word	0x000000ff
        /*0f34*/ 	.word	0x00000108
        /*0f38*/ 	.short	0x0100
        /*0f3a*/ 	.byte	0x07
	.zero		1


	//   ....[24]....
        /*0f3c*/ 	.word	0x000004b0
        /*0f40*/ 	.word	0x000000ff
        /*0f44*/ 	.word	0x00000060
        /*0f48*/ 	.short	0x0100
        /*0f4a*/ 	.byte	0x07
	.zero		1


	//   ....[25]....
        /*0f4c*/ 	.word	0x000004c0
        /*0f50*/ 	.word	0x000000ff
        /*0f54*/ 	.word	0x00000110
        /*0f58*/ 	.short	0x0100
        /*0f5a*/ 	.byte	0x07
	.zero		1


	//   ....[26]....
        /*0f5c*/ 	.word	0x000004d0
        /*0f60*/ 	.word	0x000000ff
        /*0f64*/ 	.word	0x00000068
        /*0f68*/ 	.short	0x0100
        /*0f6a*/ 	.byte	0x07
	.zero		1


	//   ....[27]....
        /*0f6c*/ 	.word	0x000004e0
        /*0f70*/ 	.word	0x000000ff
        /*0f74*/ 	.word	0x00000118
        /*0f78*/ 	.short	0x0100
        /*0f7a*/ 	.byte	0x07
	.zero		1


	//   ....[28]....
        /*0f7c*/ 	.word	0x000004f0
        /*0f80*/ 	.word	0x000000ff
        /*0f84*/ 	.word	0x00000070
        /*0f88*/ 	.short	0x0100
        /*0f8a*/ 	.byte	0x07
	.zero		1


	//   ....[29]....
        /*0f8c*/ 	.word	0x00000500
        /*0f90*/ 	.word	0x000000ff
        /*0f94*/ 	.word	0x00000120
        /*0f98*/ 	.short	0x0100
        /*0f9a*/ 	.byte	0x07
	.zero		1


	//   ....[30]....
        /*0f9c*/ 	.word	0x00000510
        /*0fa0*/ 	.word	0x000000ff
        /*0fa4*/ 	.word	0x00000078
        /*0fa8*/ 	.short	0x0100
        /*0faa*/ 	.byte	0x07
	.zero		1


	//   ....[31]....
        /*0fac*/ 	.word	0x00000520
        /*0fb0*/ 	.word	0x000000ff
        /*0fb4*/ 	.word	0x00000128
        /*0fb8*/ 	.short	0x0100
        /*0fba*/ 	.byte	0x07
	.zero		1


	//   ....[32]....
        /*0fbc*/ 	.word	0x00000530
        /*0fc0*/ 	.word	0x000000ff
        /*0fc4*/ 	.word	0x00000080
        /*0fc8*/ 	.short	0x0100
        /*0fca*/ 	.byte	0x07
	.zero		1


	//   ....[33]....
        /*0fcc*/ 	.word	0x00000540
        /*0fd0*/ 	.word	0x000000ff
        /*0fd4*/ 	.word	0x00000130
        /*0fd8*/ 	.short	0x0100
        /*0fda*/ 	.byte	0x07
	.zero		1


	//   ....[34]....
        /*0fdc*/ 	.word	0x00000550
        /*0fe0*/ 	.word	0x000000ff
        /*0fe4*/ 	.word	0x00000088
        /*0fe8*/ 	.short	0x0100
        /*0fea*/ 	.byte	0x07
	.zero		1


	//   ....[35]....
        /*0fec*/ 	.word	0x00000560
        /*0ff0*/ 	.word	0x000000ff
        /*0ff4*/ 	.word	0x00000138
        /*0ff8*/ 	.short	0x0100
        /*0ffa*/ 	.byte	0x07
	.zero		1


	//   ....[36]....
        /*0ffc*/ 	.word	0x00000570
        /*1000*/ 	.word	0x000000ff
        /*1004*/ 	.word	0x00000090
        /*1008*/ 	.short	0x0100
        /*100a*/ 	.byte	0x07
	.zero		1


	//   ....[37]....
        /*100c*/ 	.word	0x00000580
        /*1010*/ 	.word	0x000000ff
        /*1014*/ 	.word	0x00000140
        /*1018*/ 	.short	0x0100
        /*101a*/ 	.byte	0x07
	.zero		1


	//   ....[38]....
        /*101c*/ 	.word	0x00000590
        /*1020*/ 	.word	0x000000ff
        /*1024*/ 	.word	0x00000098
        /*1028*/ 	.short	0x0100
        /*102a*/ 	.byte	0x07
	.zero		1


	//   ....[39]....
        /*102c*/ 	.word	0x000005a0
        /*1030*/ 	.word	0x000000ff
        /*1034*/ 	.word	0x00000148
        /*1038*/ 	.short	0x0100
        /*103a*/ 	.byte	0x07
	.zero		1


	//   ....[40]....
        /*103c*/ 	.word	0x000005b0
        /*1040*/ 	.word	0x000000ff
        /*1044*/ 	.word	0x000000a0
        /*1048*/ 	.short	0x0100
        /*104a*/ 	.byte	0x07
	.zero		1


	//   ....[41]....
        /*104c*/ 	.word	0x000005c0
        /*1050*/ 	.word	0x000000ff
        /*1054*/ 	.word	0x00000150
        /*1058*/ 	.short	0x0100
        /*105a*/ 	.byte	0x07
	.zero		1


	//   ....[42]....
        /*105c*/ 	.word	0x000005d0
        /*1060*/ 	.word	0x000000ff
        /*1064*/ 	.word	0x000000a8
        /*1068*/ 	.short	0x0100
        /*106a*/ 	.byte	0x07
	.zero		1


	//   ....[43]....
        /*106c*/ 	.word	0x000005e0
        /*1070*/ 	.word	0x000000ff
        /*1074*/ 	.word	0x00000158
        /*1078*/ 	.short	0x0100
        /*107a*/ 	.byte	0x07
	.zero		1


	//   ....[44]....
        /*107c*/ 	.word	0x00000a60
        /*1080*/ 	.word	0x000000ff
        /*1084*/ 	.word	0x00000190
        /*1088*/ 	.short	0x0100
        /*108a*/ 	.byte	0x07
	.zero		1


	//   ....[45]....
        /*108c*/ 	.word	0x00000ac0
        /*1090*/ 	.word	0x000000ff
        /*1094*/ 	.word	0x00000198
        /*1098*/ 	.short	0x0100
        /*109a*/ 	.byte	0x07
	.zero		1


	//   ....[46]....
        /*109c*/ 	.word	0x00000b00
        /*10a0*/ 	.word	0x000000ff
        /*10a4*/ 	.word	0x00000170
        /*10a8*/ 	.short	0x0100
        /*10aa*/ 	.byte	0x0a
	.zero		1


	//   ....[47]....
        /*10ac*/ 	.word	0x00000b10
        /*10b0*/ 	.word	0x000000ff
        /*10b4*/ 	.word	0x00000178
        /*10b8*/ 	.short	0x0100
        /*10ba*/ 	.byte	0x0a
	.zero		1


	//   ....[48]....
        /*10bc*/ 	.word	0x00000b20
        /*10c0*/ 	.word	0x000000ff
        /*10c4*/ 	.word	0x00000180
        /*10c8*/ 	.short	0x0100
        /*10ca*/ 	.byte	0x0a
	.zero		1


	//   ....[49]....
        /*10cc*/ 	.word	0x00000b30
        /*10d0*/ 	.word	0x000000ff
        /*10d4*/ 	.word	0x00000188
        /*10d8*/ 	.short	0x0100
        /*10da*/ 	.byte	0x0a
	.zero		1


	//   ....[50]....
        /*10dc*/ 	.word	0x000019e0
        /*10e0*/ 	.word	0x000000ff
        /*10e4*/ 	.word	0xfffffff8
        /*10e8*/ 	.short	0x010a
        /*10ea*/ 	.byte	0x11
	.zero		1


	//   ....[51]....
        /*10ec*/ 	.word	0x000023c0
        /*10f0*/ 	.word	0x000000ff
        /*10f4*/ 	.word	0x00000000
        /*10f8*/ 	.short	0x010a
        /*10fa*/ 	.byte	0x06
	.zero		1


	//   ....[52]....
        /*10fc*/ 	.word	0x00002400
        /*1100*/ 	.word	0x000000ff
        /*1104*/ 	.word	0x00000000
        /*1108*/ 	.short	0x010a
        /*110a*/ 	.byte	0x06
	.zero		1


	//   ....[53]....
        /*110c*/ 	.word	0x00003590
        /*1110*/ 	.word	0x000000ff
        /*1114*/ 	.word	0x00000000
        /*1118*/ 	.short	0x010a
        /*111a*/ 	.byte	0x09
	.zero		1


	//   ....[54]....
        /*111c*/ 	.word	0x000035d0
        /*1120*/ 	.word	0x000000ff
        /*1124*/ 	.word	0x00000000
        /*1128*/ 	.short	0x010a
        /*112a*/ 	.byte	0x09
	.zero		1


	//   ....[55]....
        /*112c*/ 	.word	0x00004610
        /*1130*/ 	.word	0x000000e5
        /*1134*/ 	.word	0x00000000
        /*1138*/ 	.short	0x0101
        /*113a*/ 	.byte	0x3f
	.zero		1


	//   ....[56]....
        /*113c*/ 	.word	0x000056c0
        /*1140*/ 	.word	0x000000e3
        /*1144*/ 	.word	0x00000000
        /*1148*/ 	.short	0x0101
        /*114a*/ 	.byte	0x1d
	.zero		1


	//   ....[57]....
        /*114c*/ 	.word	0x00005820
        /*1150*/ 	.word	0x00000018
        /*1154*/ 	.word	0x00000000
        /*1158*/ 	.short	0x0101
        /*115a*/ 	.byte	0x3f
	.zero		1


	//   ....[58]....
        /*115c*/ 	.word	0x000058d0
        /*1160*/ 	.word	0x000000ff
        /*1164*/ 	.word	0x00000008
        /*1168*/ 	.short	0x010a
        /*116a*/ 	.byte	0x11
	.zero		1


	//   ....[59]....
        /*116c*/ 	.word	0x0000eac0
        /*1170*/ 	.word	0x00000003
        /*1174*/ 	.word	0x00000000
        /*1178*/ 	.short	0x0101
        /*117a*/ 	.byte	0x1d
	.zero		1


	//   ....[60]....
        /*117c*/ 	.word	0x0000f500
        /*1180*/ 	.word	0x0000000c
        /*1184*/ 	.word	0x000000b0
        /*1188*/ 	.short	0x010a
        /*118a*/ 	.byte	0x3f
	.zero		1


	//   ....[61]....
        /*118c*/ 	.word	0x0000f8d0
        /*1190*/ 	.word	0x00000004
        /*1194*/ 	.word	0x00000198
        /*1198*/ 	.short	0x0101
        /*119a*/ 	.byte	0x3f
	.zero		1


	//   ....[62]....
        /*119c*/ 	.word	0x000100e0
        /*11a0*/ 	.word	0x00000007
        /*11a4*/ 	.word	0x00000000
        /*11a8*/ 	.short	0x010a
        /*11aa*/ 	.byte	0x3f
	.zero		1


	//   ....[63]....
        /*11ac*/ 	.word	0x00010160
        /*11b0*/ 	.word	0x00000009
        /*11b4*/ 	.word	0x00000000
        /*11b8*/ 	.short	0x010a
        /*11ba*/ 	.byte	0x3f
	.zero		1


	//   ....[64]....
        /*11bc*/ 	.word	0x000101f0
        /*11c0*/ 	.word	0x00000006
        /*11c4*/ 	.word	0x00000000
        /*11c8*/ 	.short	0x010a
        /*11ca*/ 	.byte	0x3f
	.zero		1


	//   ....[65]....
        /*11cc*/ 	.word	0x00010280
        /*11d0*/ 	.word	0x00000009
        /*11d4*/ 	.word	0x00000000
        /*11d8*/ 	.short	0x010a
        /*11da*/ 	.byte	0x3f
	.zero		1


	//   ....[66]....
        /*11dc*/ 	.word	0x00010310
        /*11e0*/ 	.word	0x00000006
        /*11e4*/ 	.word	0x00000000
        /*11e8*/ 	.short	0x010a
        /*11ea*/ 	.byte	0x3f
	.zero		1


	//   ....[67]....
        /*11ec*/ 	.word	0x000103a0
        /*11f0*/ 	.word	0x00000009
        /*11f4*/ 	.word	0x00000000
        /*11f8*/ 	.short	0x010a
        /*11fa*/ 	.byte	0x3f
	.zero		1


	//   ....[68]....
        /*11fc*/ 	.word	0x00010430
        /*1200*/ 	.word	0x00000006
        /*1204*/ 	.word	0x00000000
        /*1208*/ 	.short	0x010a
        /*120a*/ 	.byte	0x3f
	.zero		1


	//   ....[69]....
        /*120c*/ 	.word	0x000104c0
        /*1210*/ 	.word	0x00000009
        /*1214*/ 	.word	0x00000000
        /*1218*/ 	.short	0x010a
        /*121a*/ 	.byte	0x3f
	.zero		1


	//   ....[70]....
        /*121c*/ 	.word	0x00010550
        /*1220*/ 	.word	0x00000006
        /*1224*/ 	.word	0x00000000
        /*1228*/ 	.short	0x010a
        /*122a*/ 	.byte	0x3f
	.zero		1


	//   ....[71]....
        /*122c*/ 	.word	0x000105e0
        /*1230*/ 	.word	0x00000009
        /*1234*/ 	.word	0x00000000
        /*1238*/ 	.short	0x010a
        /*123a*/ 	.byte	0x3f
	.zero		1


	//   ....[72]....
        /*123c*/ 	.word	0x00010670
        /*1240*/ 	.word	0x00000006
        /*1244*/ 	.word	0x00000000
        /*1248*/ 	.short	0x010a
        /*124a*/ 	.byte	0x3f
	.zero		1


	//   ....[73]....
        /*124c*/ 	.word	0x00010700
        /*1250*/ 	.word	0x00000009
        /*1254*/ 	.word	0x00000000
        /*1258*/ 	.short	0x010a
        /*125a*/ 	.byte	0x3f
	.zero		1


	//   ....[74]....
        /*125c*/ 	.word	0x00010790
        /*1260*/ 	.word	0x00000006
        /*1264*/ 	.word	0x00000000
        /*1268*/ 	.short	0x010a
        /*126a*/ 	.byte	0x3f
	.zero		1


	//   ....[75]....
        /*126c*/ 	.word	0x00010820
        /*1270*/ 	.word	0x00000009
        /*1274*/ 	.word	0x00000000
        /*1278*/ 	.short	0x010a
        /*127a*/ 	.byte	0x3f
	.zero		1


	//   ....[76]....
        /*127c*/ 	.word	0x000108b0
        /*1280*/ 	.word	0x00000006
        /*1284*/ 	.word	0x00000000
        /*1288*/ 	.short	0x010a
        /*128a*/ 	.byte	0x3f
	.zero		1


	//   ....[77]....
        /*128c*/ 	.word	0x00010940
        /*1290*/ 	.word	0x00000009
        /*1294*/ 	.word	0x00000000
        /*1298*/ 	.short	0x010a
        /*129a*/ 	.byte	0x3f
	.zero		1


	//   ....[78]....
        /*129c*/ 	.word	0x000109d0
        /*12a0*/ 	.word	0x00000006
        /*12a4*/ 	.word	0x00000000
        /*12a8*/ 	.short	0x010a
        /*12aa*/ 	.byte	0x3f
	.zero		1


	//   ....[79]....
        /*12ac*/ 	.word	0x00010a60
        /*12b0*/ 	.word	0x00000009
        /*12b4*/ 	.word	0x00000000
        /*12b8*/ 	.short	0x010a
        /*12ba*/ 	.byte	0x3f
	.zero		1


	//   ....[80]....
        /*12bc*/ 	.word	0x00010af0
        /*12c0*/ 	.word	0x00000006
        /*12c4*/ 	.word	0x00000000
        /*12c8*/ 	.short	0x010a
        /*12ca*/ 	.byte	0x3f
	.zero		1


	//   ....[81]....
        /*12cc*/ 	.word	0x00010b80
        /*12d0*/ 	.word	0x00000009
        /*12d4*/ 	.word	0x00000000
        /*12d8*/ 	.short	0x010a
        /*12da*/ 	.byte	0x3f
	.zero		1


	//   ....[82]....
        /*12dc*/ 	.word	0x00010c10
        /*12e0*/ 	.word	0x00000006
        /*12e4*/ 	.word	0x00000000
        /*12e8*/ 	.short	0x010a
        /*12ea*/ 	.byte	0x3f
	.zero		1


	//   ....[83]....
        /*12ec*/ 	.word	0x00010ca0
        /*12f0*/ 	.word	0x00000003
        /*12f4*/ 	.word	0x00000000
        /*12f8*/ 	.short	0x010a
        /*12fa*/ 	.byte	0x3f
	.zero		1


	//   ....[84]....
        /*12fc*/ 	.word	0x00010d10
        /*1300*/ 	.word	0x00000003
        /*1304*/ 	.word	0xfffffff8
        /*1308*/ 	.short	0x010a
        /*130a*/ 	.byte	0x3f
	.zero		1


	//   ....[85]....
        /*130c*/ 	.word	0x00010d70
        /*1310*/ 	.word	0x00000003
        /*1314*/ 	.word	0x00000000
        /*1318*/ 	.short	0x010a
        /*131a*/ 	.byte	0x3f
	.zero		1


	//   ....[86]....
        /*131c*/ 	.word	0x00010de0
        /*1320*/ 	.word	0x00000000
        /*1324*/ 	.word	0x00000000
        /*1328*/ 	.short	0x010a
        /*132a*/ 	.byte	0x3f
	.zero		1


	//   ....[87]....
        /*132c*/ 	.word	0x00010e50
        /*1330*/ 	.word	0x00000019
        /*1334*/ 	.word	0x00000008
        /*1338*/ 	.short	0x010a
        /*133a*/ 	.byte	0x3f
	.zero		1


	//   ....[88]....
        /*133c*/ 	.word	0x00010f20
        /*1340*/ 	.word	0x0000000c
        /*1344*/ 	.word	0x000000b0
        /*1348*/ 	.short	0x010a
        /*134a*/ 	.byte	0x3f
	.zero		1


	//   ....[89]....
        /*134c*/ 	.word	0x00011000
        /*1350*/ 	.word	0x00000007
        /*1354*/ 	.word	0x00000000
        /*1358*/ 	.short	0x010a
        /*135a*/ 	.byte	0x3f
	.zero		1


	//   ....[90]....
        /*135c*/ 	.word	0x00011050
        /*1360*/ 	.word	0x00000009
        /*1364*/ 	.word	0x00000000
        /*1368*/ 	.short	0x010a
        /*136a*/ 	.byte	0x3f
	.zero		1


	//   ....[91]....
        /*136c*/ 	.word	0x000110a0
        /*1370*/ 	.word	0x00000006
        /*1374*/ 	.word	0x00000000
        /*1378*/ 	.short	0x010a
        /*137a*/ 	.byte	0x3f
	.zero		1


	//   ....[92]....
        /*137c*/ 	.word	0x000110f0
        /*1380*/ 	.word	0x00000009
        /*1384*/ 	.word	0x00000000
        /*1388*/ 	.short	0x010a
        /*138a*/ 	.byte	0x3f
	.zero		1


	//   ....[93]....
        /*138c*/ 	.word	0x00011140
        /*1390*/ 	.word	0x00000006
        /*1394*/ 	.word	0x00000000
        /*1398*/ 	.short	0x010a
        /*139a*/ 	.byte	0x3f
	.zero		1


	//   ....[94]....
        /*139c*/ 	.word	0x00011190
        /*13a0*/ 	.word	0x00000009
        /*13a4*/ 	.word	0x00000000
        /*13a8*/ 	.short	0x010a
        /*13aa*/ 	.byte	0x3f
	.zero		1


	//   ....[95]....
        /*13ac*/ 	.word	0x000111e0
        /*13b0*/ 	.word	0x00000006
        /*13b4*/ 	.word	0x00000000
        /*13b8*/ 	.short	0x010a
        /*13ba*/ 	.byte	0x3f
	.zero		1


	//   ....[96]....
        /*13bc*/ 	.word	0x00011230
        /*13c0*/ 	.word	0x00000009
        /*13c4*/ 	.word	0x00000000
        /*13c8*/ 	.short	0x010a
        /*13ca*/ 	.byte	0x3f
	.zero		1


	//   ....[97]....
        /*13cc*/ 	.word	0x00011280
        /*13d0*/ 	.word	0x00000006
        /*13d4*/ 	.word	0x00000000
        /*13d8*/ 	.short	0x010a
        /*13da*/ 	.byte	0x3f
	.zero		1


	//   ....[98]....
        /*13dc*/ 	.word	0x000112d0
        /*13e0*/ 	.word	0x00000009
        /*13e4*/ 	.word	0x00000000
        /*13e8*/ 	.short	0x010a
        /*13ea*/ 	.byte	0x3f
	.zero		1


	//   ....[99]....
        /*13ec*/ 	.word	0x00011320
        /*13f0*/ 	.word	0x00000006
        /*13f4*/ 	.word	0x00000000
        /*13f8*/ 	.short	0x010a
        /*13fa*/ 	.byte	0x3f
	.zero		1


	//   ....[100]....
        /*13fc*/ 	.word	0x00011370
        /*1400*/ 	.word	0x00000009
        /*1404*/ 	.word	0x00000000
        /*1408*/ 	.short	0x010a
        /*140a*/ 	.byte	0x3f
	.zero		1


	//   ....[101]....
        /*140c*/ 	.word	0x000113c0
        /*1410*/ 	.word	0x00000006
        /*1414*/ 	.word	0x00000000
        /*1418*/ 	.short	0x010a
        /*141a*/ 	.byte	0x3f
	.zero		1


	//   ....[102]....
        /*141c*/ 	.word	0x00011410
        /*1420*/ 	.word	0x00000009
        /*1424*/ 	.word	0x00000000
        /*1428*/ 	.short	0x010a
        /*142a*/ 	.byte	0x3f
	.zero		1


	//   ....[103]....
        /*142c*/ 	.word	0x00011460
        /*1430*/ 	.word	0x00000006
        /*1434*/ 	.word	0x00000000
        /*1438*/ 	.short	0x010a
        /*143a*/ 	.byte	0x3f
	.zero		1


	//   ....[104]....
        /*143c*/ 	.word	0x000114b0
        /*1440*/ 	.word	0x00000009
        /*1444*/ 	.word	0x00000000
        /*1448*/ 	.short	0x010a
        /*144a*/ 	.byte	0x3f
	.zero		1


	//   ....[105]....
        /*144c*/ 	.word	0x00011500
        /*1450*/ 	.word	0x00000006
        /*1454*/ 	.word	0x00000000
        /*1458*/ 	.short	0x010a
        /*145a*/ 	.byte	0x3f
	.zero		1


	//   ....[106]....
        /*145c*/ 	.word	0x00011550
        /*1460*/ 	.word	0x00000009
        /*1464*/ 	.word	0x00000000
        /*1468*/ 	.short	0x010a
        /*146a*/ 	.byte	0x3f
	.zero		1


	//   ....[107]....
        /*146c*/ 	.word	0x000115a0
        /*1470*/ 	.word	0x00000006
        /*1474*/ 	.word	0x00000000
        /*1478*/ 	.short	0x010a
        /*147a*/ 	.byte	0x3f
	.zero		1


	//   ....[108]....
        /*147c*/ 	.word	0x000115f0
        /*1480*/ 	.word	0x00000009
        /*1484*/ 	.word	0x00000000
        /*1488*/ 	.short	0x010a
        /*148a*/ 	.byte	0x3f
	.zero		1


	//   ....[109]....
        /*148c*/ 	.word	0x00011640
        /*1490*/ 	.word	0x00000006
        /*1494*/ 	.word	0x00000000
        /*1498*/ 	.short	0x010a
        /*149a*/ 	.byte	0x3f
	.zero		1


	//----- nvinfo : EIATTR_NUM_MBARRIERS
	.align		4
.L_30:
        /*149c*/ 	.byte	0x03, 0x38
        /*149e*/ 	.short	0x0032


	//----- nvinfo : EIATTR_EXIT_INSTR_OFFSETS
	.align		4
        /*14a0*/ 	.byte	0x04, 0x1c
        /*14a2*/ 	.short	(.L_32 - .L_31)


	//   ....[0]....
.L_31:
        /*14a4*/ 	.word	0x00001720


	//   ....[1]....
        /*14a8*/ 	.word	0x00001780


	//   ....[2]....
        /*14ac*/ 	.word	0x0000f1d0


	//   ....[3]....
        /*14b0*/ 	.word	0x0000f200


	//   ....[4]....
        /*14b4*/ 	.word	0x00010cf0


	//----- nvinfo : EIATTR_MAX_THREADS
	.align		4
.L_32:
        /*14b8*/ 	.byte	0x04, 0x05
        /*14ba*/ 	.short	(.L_34 - .L_33)
.L_33:
        /*14bc*/ 	.word	0x00000180
        /*14c0*/ 	.word	0x00000001
        /*14c4*/ 	.word	0x00000001


	//----- nvinfo : EIATTR_CRS_STACK_SIZE
	.align		4
.L_34:
        /*14c8*/ 	.byte	0x04, 0x1e
        /*14ca*/ 	.short	(.L_36 - .L_35)
.L_35:
        /*14cc*/ 	.word	0x00000000


	//----- nvinfo : EIATTR_CBANK_PARAM_SIZE
	.align		4
.L_36:
        /*14d0*/ 	.byte	0x03, 0x19
        /*14d2*/ 	.short	0x0470


	//----- nvinfo : EIATTR_PARAM_CBANK
	.align		4
        /*14d4*/ 	.byte	0x04, 0x0a
        /*14d6*/ 	.short	(.L_38 - .L_37)
	.align		4
.L_37:
        /*14d8*/ 	.word	index@(.nv.constant0._ZN7cutlass13device_kernelINS_4gemm6kernel13GemmUniversalIN4cute5tupleIJiiiiEEENS1_10collective13CollectiveMmaINS1_37MainloopSm90TmaGmmaWarpSpecializedFP8ILi22ENS5_IJNS4_1CILi1EEENSA_ILi4EEESB_EEENS1_32KernelTmaWarpSpecializedPingpongEEENS5_IJNSA_ILi64EEENSA_ILi256EEENSA_ILi32EEEEEENS_12float_e5m2_tENS5_IJlSB_lEEESK_SL_NS4_8TiledMMAINS4_8MMA_AtomIJNS4_4SM904GMMA31MMA_64x256x32_F32E5M2E5M2_SS_TNILNSP_7ScaleInE1ELSR_1EEEEEENS4_6LayoutINS5_IJSB_SB_SB_EEENS5_IJNSA_ILi0EEESW_SW_EEEEENS5_IJNS4_10UnderscoreESZ_SZ_EEEEENS4_23SM90_TMA_LOAD_MULTICASTENS4_14ComposedLayoutINS4_7SwizzleILi1ELi4ELi3EEENS4_18smem_ptr_flag_bitsILi8EEENSU_INS5_IJNSA_ILi8EEESI_EEENS5_IJSI_SB_EEEEEEEvNS4_8identityENS4_13SM90_TMA_LOADES1C_vS1D_EENS_8epilogue10collective6detail29Sm90TmaWarpSpecializedAdapterINS1H_15DefaultEpilogueISK_SL_SL_NS1G_6thread17LinearCombinationISK_Li1EffLNS1L_9ScaleType4KindE0ELNS_15FloatRoundStyleE2ESK_EENS1_15EpilogueDefaultEEEEEvvEEEEvNT_6ParamsE)
        /*14dc*/ 	.short	0x0210
        /*14de*/ 	.short	0x0470


	//----- nvinfo : EIATTR_SW_WAR
	.align		4
.L_38:
        /*14e0*/ 	.byte	0x04, 0x36
        /*14e2*/ 	.short	(.L_40 - .L_39)
.L_39:
        /*14e4*/ 	.word	0x00000008
.L_40:


//--------------------- .nv.callgraph             --------------------------
	.section	.nv.callgraph,"",@"SHT_CUDA_CALLGRAPH"
	.align	4
	.sectionentsize	8
	.align		4
        /*0000*/ 	.word	0x00000000
	.align		4
        /*0004*/ 	.word	0xffffffff
	.align		4
        /*0008*/ 	.word	0x00000000
	.align		4
        /*000c*/ 	.word	0xfffffffe
	.align		4
        /*0010*/ 	.word	0x00000000
	.align		4
        /*0014*/ 	.word	0xfffffffd
	.align		4
        /*0018*/ 	.word	0x00000000
	.align		4
        /*001c*/ 	.word	0xfffffffc


//--------------------- .nv.constant4             --------------------------
	.section	.nv.constant4,"a",@progbits
	.align	8
	.align		8
.nv.constant4:
        /*0000*/ 	.dword	_ZN40_INTERNAL_ad4b3b7c_4_k_cu_da0b1031_221944cuda3std3__45__cpo5beginE
	.align		8
        /*0008*/ 	.dword	_ZN40_INTERNAL_ad4b3b7c_4_k_cu_da0b1031_221944cuda3std3__45__cpo3endE
	.align		8
        /*0010*/ 	.dword	_ZN40_INTERNAL_ad4b3b7c_4_k_cu_da0b1031_221944cuda3std3__45__cpo6cbeginE
	.align		8
        /*0018*/ 	.dword	_ZN40_INTERNAL_ad4b3b7c_4_k_cu_da0b1031_221944cuda3std3__45__cpo4cendE
	.align		8
        /*0020*/ 	.dword	_ZN40_INTERNAL_ad4b3b7c_4_k_cu_da0b1031_221944cuda3std3__442_GLOBAL__N__ad4b3b7c_4_k_cu_da0b1031_221946ignoreE
	.align		8
        /*0028*/ 	.dword	_ZN40_INTERNAL_ad4b3b7c_4_k_cu_da0b1031_221944cuda3std3__419piecewise_constructE
	.align		8
        /*0030*/ 	.dword	_ZN40_INTERNAL_ad4b3b7c_4_k_cu_da0b1031_221944cuda3std3__48in_placeE
	.align		8
        /*0038*/ 	.dword	_ZN40_INTERNAL_ad4b3b7c_4_k_cu_da0b1031_221944cuda3std6ranges3__45__cpo4swapE
	.align		8
        /*0040*/ 	.dword	_ZN40_INTERNAL_ad4b3b7c_4_k_cu_da0b1031_221944cuda3std6ranges3__45__cpo9iter_moveE
	.align		8
        /*0048*/ 	.dword	_ZN40_INTERNAL_ad4b3b7c_4_k_cu_da0b1031_221944cute7productE
	.align		8
        /*0050*/ 	.dword	_ZN40_INTERNAL_ad4b3b7c_4_k_cu_da0b1031_221944cute1_E


//--------------------- .text._ZN7cutlass13device_kernelINS_4gemm6kernel13GemmUniversalIN4cute5tupleIJiiiiEEENS1_10collective13CollectiveMmaINS1_37MainloopSm90TmaGmmaWarpSpecializedFP8ILi22ENS5_IJNS4_1CILi1EEENSA_ILi4EEESB_EEENS1_32KernelTmaWarpSpecializedPingpongEEENS5_IJNSA_ILi64EEENSA_ILi256EEENSA_ILi32EEEEEENS_12float_e5m2_tENS5_IJlSB_lEEESK_SL_NS4_8TiledMMAINS4_8MMA_AtomIJNS4_4SM904GMMA31MMA_64x256x32_F32E5M2E5M2_SS_TNILNSP_7ScaleInE1ELSR_1EEEEEENS4_6LayoutINS5_IJSB_SB_SB_EEENS5_IJNSA_ILi0EEESW_SW_EEEEENS5_IJNS4_10UnderscoreESZ_SZ_EEEEENS4_23SM90_TMA_LOAD_MULTICASTENS4_14ComposedLayoutINS4_7SwizzleILi1ELi4ELi3EEENS4_18smem_ptr_flag_bitsILi8EEENSU_INS5_IJNSA_ILi8EEESI_EEENS5_IJSI_SB_EEEEEEEvNS4_8identityENS4_13SM90_TMA_LOADES1C_vS1D_EENS_8epilogue10collective6detail29Sm90TmaWarpSpecializedAdapterINS1H_15DefaultEpilogueISK_SL_SL_NS1G_6thread17LinearCombinationISK_Li1EffLNS1L_9ScaleType4KindE0ELNS_15FloatRoundStyleE2ESK_EENS1_15EpilogueDefaultEEEEEvvEEEEvNT_6ParamsE --------------------------
	.section	.text._ZN7cutlass13device_kernelINS_4gemm6kernel13GemmUniversalIN4cute5tupleIJiiiiEEENS1_10collective13CollectiveMmaINS1_37MainloopSm90TmaGmmaWarpSpecializedFP8ILi22ENS5_IJNS4_1CILi1EEENSA_ILi4EEESB_EEENS1_32KernelTmaWarpSpecializedPingpongEEENS5_IJNSA_ILi64EEENSA_ILi256EEENSA_ILi32EEEEEENS_12float_e5m2_tENS5_IJlSB_lEEESK_SL_NS4_8TiledMMAINS4_8MMA_AtomIJNS4_4SM904GMMA31MMA_64x256x32_F32E5M2E5M2_SS_TNILNSP_7ScaleInE1ELSR_1EEEEEENS4_6LayoutINS5_IJSB_SB_SB_EEENS5_IJNSA_ILi0EEESW_SW_EEEEENS5_IJNS4_10UnderscoreESZ_SZ_EEEEENS4_23SM90_TMA_LOAD_MULTICASTENS4_14ComposedLayoutINS4_7SwizzleILi1ELi4ELi3EEENS4_18smem_ptr_flag_bitsILi8EEENSU_INS5_IJNSA_ILi8EEESI_EEENS5_IJSI_SB_EEEEEEEvNS4_8identityENS4_13SM90_TMA_LOADES1C_vS1D_EENS_8epilogue10collective6detail29Sm90TmaWarpSpecializedAdapterINS1H_15DefaultEpilogueISK_SL_SL_NS1G_6thread17LinearCombinationISK_Li1EffLNS1L_9ScaleType4KindE0ELNS_15FloatRoundStyleE2ESK_EENS1_15EpilogueDefaultEEEEEvvEEEEvNT_6ParamsE,"ax",@progbits
	.align	128
.text._ZN7cutlass13device_kernelINS_4gemm6kernel13GemmUniversalIN4cute5tupleIJiiiiEEENS1_10collective13CollectiveMmaINS1_37MainloopSm90TmaGmmaWarpSpecializedFP8ILi22ENS5_IJNS4_1CILi1EEENSA_ILi4EEESB_EEENS1_32KernelTmaWarpSpecializedPingpongEEENS5_IJNSA_ILi64EEENSA_ILi256EEENSA_ILi32EEEEEENS_12float_e5m2_tENS5_IJlSB_lEEESK_SL_NS4_8TiledMMAINS4_8MMA_AtomIJNS4_4SM904GMMA31MMA_64x256x32_F32E5M2E5M2_SS_TNILNSP_7ScaleInE1ELSR_1EEEEEENS4_6LayoutINS5_IJSB_SB_SB_EEENS5_IJNSA_ILi0EEESW_SW_EEEEENS5_IJNS4_10UnderscoreESZ_SZ_EEEEENS4_23SM90_TMA_LOAD_MULTICASTENS4_14ComposedLayoutINS4_7SwizzleILi1ELi4ELi3EEENS4_18smem_ptr_flag_bitsILi8EEENSU_INS5_IJNSA_ILi8EEESI_EEENS5_IJSI_SB_EEEEEEEvNS4_8identityENS4_13SM90_TMA_LOADES1C_vS1D_EENS_8epilogue10collective6detail29Sm90TmaWarpSpecializedAdapterINS1H_15DefaultEpilogueISK_SL_SL_NS1G_6thread17LinearCombinationISK_Li1EffLNS1L_9ScaleType4KindE0ELNS_15FloatRoundStyleE2ESK_EENS1_15EpilogueDefaultEEEEEvvEEEEvNT_6ParamsE:
        .type           _ZN7cutlass13device_kernelINS_4gemm6kernel13GemmUniversalIN4cute5tupleIJiiiiEEENS1_10collective13CollectiveMmaINS1_37MainloopSm90TmaGmmaWarpSpecializedFP8ILi22ENS5_IJNS4_1CILi1EEENSA_ILi4EEESB_EEENS1_32KernelTmaWarpSpecializedPingpongEEENS5_IJNSA_ILi64EEENSA_ILi256EEENSA_ILi32EEEEEENS_12float_e5m2_tENS5_IJlSB_lEEESK_SL_NS4_8TiledMMAINS4_8MMA_AtomIJNS4_4SM904GMMA31MMA_64x256x32_F32E5M2E5M2_SS_TNILNSP_7ScaleInE1ELSR_1EEEEEENS4_6LayoutINS5_IJSB_SB_SB_EEENS5_IJNSA_ILi0EEESW_SW_EEEEENS5_IJNS4_10UnderscoreESZ_SZ_EEEEENS4_23SM90_TMA_LOAD_MULTICASTENS4_14ComposedLayoutINS4_7SwizzleILi1ELi4ELi3EEENS4_18smem_ptr_flag_bitsILi8EEENSU_INS5_IJNSA_ILi8EEESI_EEENS5_IJSI_SB_EEEEEEEvNS4_8identityENS4_13SM90_TMA_LOADES1C_vS1D_EENS_8epilogue10collective6detail29Sm90TmaWarpSpecializedAdapterINS1H_15DefaultEpilogueISK_SL_SL_NS1G_6thread17LinearCombinationISK_Li1EffLNS1L_9ScaleType4KindE0ELNS_15FloatRoundStyleE2ESK_EENS1_15EpilogueDefaultEEEEEvvEEEEvNT_6ParamsE,@function
        .size           _ZN7cutlass13device_kernelINS_4gemm6kernel13GemmUniversalIN4cute5tupleIJiiiiEEENS1_10collective13CollectiveMmaINS1_37MainloopSm90TmaGmmaWarpSpecializedFP8ILi22ENS5_IJNS4_1CILi1EEENSA_ILi4EEESB_EEENS1_32KernelTmaWarpSpecializedPingpongEEENS5_IJNSA_ILi64EEENSA_ILi256EEENSA_ILi32EEEEEENS_12float_e5m2_tENS5_IJlSB_lEEESK_SL_NS4_8TiledMMAINS4_8MMA_AtomIJNS4_4SM904GMMA31MMA_64x256x32_F32E5M2E5M2_SS_TNILNSP_7ScaleInE1ELSR_1EEEEEENS4_6LayoutINS5_IJSB_SB_SB_EEENS5_IJNSA_ILi0EEESW_SW_EEEEENS5_IJNS4_10UnderscoreESZ_SZ_EEEEENS4_23SM90_TMA_LOAD_MULTICASTENS4_14ComposedLayoutINS4_7SwizzleILi1ELi4ELi3EEENS4_18smem_ptr_flag_bitsILi8EEENSU_INS5_IJNSA_ILi8EEESI_EEENS5_IJSI_SB_EEEEEEEvNS4_8identityENS4_13SM90_TMA_LOADES1C_vS1D_EENS_8epilogue10collective6detail29Sm90TmaWarpSpecializedAdapterINS1H_15DefaultEpilogueISK_SL_SL_NS1G_6thread17LinearCombinationISK_Li1EffLNS1L_9ScaleType4KindE0ELNS_15FloatRoundStyleE2ESK_EENS1_15EpilogueDefaultEEEEEvvEEEEvNT_6ParamsE,(.L_x_373 - _ZN7cutlass13device_kernelINS_4gemm6kernel13GemmUniversalIN4cute5tupleIJiiiiEEENS1_10collective13CollectiveMmaINS1_37MainloopSm90TmaGmmaWarpSpecializedFP8ILi22ENS5_IJNS4_1CILi1EEENSA_ILi4EEESB_EEENS1_32KernelTmaWarpSpecializedPingpongEEENS5_IJNSA_ILi64EEENSA_ILi256EEENSA_ILi32EEEEEENS_12float_e5m2_tENS5_IJlSB_lEEESK_SL_NS4_8TiledMMAINS4_8MMA_AtomIJNS4_4SM904GMMA31MMA_64x256x32_F32E5M2E5M2_SS_TNILNSP_7ScaleInE1ELSR_1EEEEEENS4_6LayoutINS5_IJSB_SB_SB_EEENS5_IJNSA_ILi0EEESW_SW_EEEEENS5_IJNS4_10UnderscoreESZ_SZ_EEEEENS4_23SM90_TMA_LOAD_MULTICASTENS4_14ComposedLayoutINS4_7SwizzleILi1ELi4ELi3EEENS4_18smem_ptr_flag_bitsILi8EEENSU_INS5_IJNSA_ILi8EEESI_EEENS5_IJSI_SB_EEEEEEEvNS4_8identityENS4_13SM90_TMA_LOADES1C_vS1D_EENS_8epilogue10collective6detail29Sm90TmaWarpSpecializedAdapterINS1H_15DefaultEpilogueISK_SL_SL_NS1G_6thread17LinearCombinationISK_Li1EffLNS1L_9ScaleType4KindE0ELNS_15FloatRoundStyleE2ESK_EENS1_15EpilogueDefaultEEEEEvvEEEEvNT_6ParamsE)
        .other          _ZN7cutlass13device_kernelINS_4gemm6kernel13GemmUniversalIN4cute5tupleIJiiiiEEENS1_10collective13CollectiveMmaINS1_37MainloopSm90TmaGmmaWarpSpecializedFP8ILi22ENS5_IJNS4_1CILi1EEENSA_ILi4EEESB_EEENS1_32KernelTmaWarpSpecializedPingpongEEENS5_IJNSA_ILi64EEENSA_ILi256EEENSA_ILi32EEEEEENS_12float_e5m2_tENS5_IJlSB_lEEESK_SL_NS4_8TiledMMAINS4_8MMA_AtomIJNS4_4SM904GMMA31MMA_64x256x32_F32E5M2E5M2_SS_TNILNSP_7ScaleInE1ELSR_1EEEEEENS4_6LayoutINS5_IJSB_SB_SB_EEENS5_IJNSA_ILi0EEESW_SW_EEEEENS5_IJNS4_10UnderscoreESZ_SZ_EEEEENS4_23SM90_TMA_LOAD_MULTICASTENS4_14ComposedLayoutINS4_7SwizzleILi1ELi4ELi3EEENS4_18smem_ptr_flag_bitsILi8EEENSU_INS5_IJNSA_ILi8EEESI_EEENS5_IJSI_SB_EEEEEEEvNS4_8identityENS4_13SM90_TMA_LOADES1C_vS1D_EENS_8epilogue10collective6detail29Sm90TmaWarpSpecializedAdapterINS1H_15DefaultEpilogueISK_SL_SL_NS1G_6thread17LinearCombinationISK_Li1EffLNS1L_9ScaleType4KindE0ELNS_15FloatRoundStyleE2ESK_EENS1_15EpilogueDefaultEEEEEvvEEEEvNT_6ParamsE,@"STO_CUDA_ENTRY STV_DEFAULT"
_ZN7cutlass13device_kernelINS_4gemm6kernel13GemmUniversalIN4cute5tupleIJiiiiEEENS1_10collective13CollectiveMmaINS1_37MainloopSm90TmaGmmaWarpSpecializedFP8ILi22ENS5_IJNS4_1CILi1EEENSA_ILi4EEESB_EEENS1_32KernelTmaWarpSpecializedPingpongEEENS5_IJNSA_ILi64EEENSA_ILi256EEENSA_ILi32EEEEEENS_12float_e5m2_tENS5_IJlSB_lEEESK_SL_NS4_8TiledMMAINS4_8MMA_AtomIJNS4_4SM904GMMA31MMA_64x256x32_F32E5M2E5M2_SS_TNILNSP_7ScaleInE1ELSR_1EEEEEENS4_6LayoutINS5_IJSB_SB_SB_EEENS5_IJNSA_ILi0EEESW_SW_EEEEENS5_IJNS4_10UnderscoreESZ_SZ_EEEEENS4_23SM90_TMA_LOAD_MULTICASTENS4_14ComposedLayoutINS4_7SwizzleILi1ELi4ELi3EEENS4_18smem_ptr_flag_bitsILi8EEENSU_INS5_IJNSA_ILi8EEESI_EEENS5_IJSI_SB_EEEEEEEvNS4_8identityENS4_13SM90_TMA_LOADES1C_vS1D_EENS_8epilogue10collective6detail29Sm90TmaWarpSpecializedAdapterINS1H_15DefaultEpilogueISK_SL_SL_NS1G_6thread17LinearCombinationISK_Li1EffLNS1L_9ScaleType4KindE0ELNS_15FloatRoundStyleE2ESK_EENS1_15EpilogueDefaultEEEEEvvEEEEvNT_6ParamsE:
[----:B------:R-:W0:Y:S02]  /*0000*/  LDC R1, c[0x0][0x28] ;  /* 0x00000a00ff017b82 */ /* 0x000e240000000800 */
[----:B0-----:R-:W-:Y:S01]  /*0010*/  VIADD R1, R1, 0xfffffee8 ;  /* 0xfffffee801017836 */ /* 0x001fe20000000000 */
[----:B------:R-:W0:Y:S01]  /*0020*/  S2R R2, SR_TID.X ;  /* 0x0000000000027919 */ /* 0x000e220000002100 */
[----:B------:R-:W-:Y:S01]  /*0030*/  ELECT P0, URZ, PT ;  /* 0x00000000003f782f */ /* 0x000fe20003800000 */
[----:B------:R-:W-:Y:S01]  /*0040*/  BSSY B0, `(.L_x_0) ;  /* 0x0000014000007945 */ /* 0x000fe20003800000 */
[--C-:B0-----:R-:W-:Y:S02]  /*0050*/  SHF.R.U32.HI R0, RZ, 0x5, R2.reuse ;  /* 0x00000005ff007819 */ /* 0x101fe40000011602 */
[----:B------:R-:W-:-:S03]  /*0060*/  SHF.R.U32.HI R5, RZ, 0x7, R2 ;  /* 0x00000007ff057819 */ /* 0x000fc60000011602 */
[----:B------:R-:W0:Y:S02]  /*0070*/  SHFL.IDX PT, R3, R0, RZ, 0x1f ;  /* 0x00001fff00037589 */ /* 0x000e2400000e0000 */
[----:B0-----:R-:W-:Y:S02]  /*0080*/  R2UR UR6, R3 ;  /* 0x00000000030672ca */ /* 0x001fe400000e0000 */
[----:B------:R0:W1:Y:S11]  /*0090*/  SHFL.IDX PT, R3, R5, RZ, 0x1f ;  /* 0x00001fff05037589 */ /* 0x00007600000e0000 */
[----:B------:R-:W-:-:S02]  /*00a0*/  USHF.R.S32.HI UR4, URZ, 0x1f, UR6 ;  /* 0x0000001f3f047899 */ /* 0x000fc40008011406 */
[----:B------:R-:W-:Y:S02]  /*00b0*/  ISETP.NE.OR P0, PT, RZ, UR6, !P0 ;  /* 0x00000006ff007c0c */ /* 0x000fe4000c705670 */
[----:B------:R-:W-:-:S04]  /*00c0*/  ULEA.HI UR4, UR4, UR6, URZ, 0x2 ;  /* 0x0000000604047291 */ /* 0x000fc8000f8f103f */
[----:B------:R-:W-:-:S04]  /*00d0*/  ULOP3.LUT UR4, UR4, 0xfffffffc, URZ, 0xc0, !UPT ;  /* 0xfffffffc04047892 */ /* 0x000fc8000f8ec03f */
[----:B------:R-:W-:-:S03]  /*00e0*/  UIADD3 UR6, UR6, -UR4, URZ ;  /* 0x8000000406067290 */ /* 0x000fc6000fffe03f */
[----:B01----:R-:W-:Y:S09]  /*00f0*/  @P0 BRA `(.L_x_1) ;  /* 0x0000000000200947 */ /* 0x003ff20003800000 */
[----:B------:R-:W-:Y:S02]  /*0100*/  ULDC.64 UR4, c[0x0][0x198] ;  /* 0x0000660000047ab9 */ /* 0x000fe40000000a00 */
[----:B------:R-:W-:Y:S02]  /*0110*/  UIADD3 UR8, UP0, UR4, 0xf0, URZ ;  /* 0x000000f004087890 */ /* 0x000fe4000ff1e03f */
[----:B------:R-:W-:Y:S02]  /*0120*/  UIADD3 UR4, UP1, UR4, 0x1f0, URZ ;  /* 0x000001f004047890 */ /* 0x000fe4000ff3e03f */
[----:B------:R-:W-:Y:S02]  /*0130*/  UIADD3.X UR9, URZ, UR5, URZ, UP0, !UPT ;  /* 0x000000053f097290 */ /* 0x000fe400087fe43f */
[----:B------:R-:W-:-:S07]  /*0140*/  UIADD3.X UR5, URZ, UR5, URZ, UP1, !UPT ;  /* 0x000000053f057290 */ /* 0x000fce0008ffe43f */
[----:B------:R0:W-:Y:S02]  /*0150*/  UTMACCTL.PF [UR8] ;  /* 0x00000000080079b9 */ /* 0x0001e40008040000 */
[----:B------:R0:W-:Y:S02]  /*0160*/  UTMACCTL.PF [UR4] ;  /* 0x00000000040079b9 */ /* 0x0001e40008040000 */
[----:B0-----:R-:W-:Y:S01]  /*0170*/  NOP ;  /* 0x0000000000007918 */ /* 0x001fe20000000000 */
.L_x_1:
[----:B------:R-:W-:Y:S05]  /*0180*/  BSYNC B0 ;  /* 0x0000000000007941 */ /* 0x000fea0003800000 */
.L_x_0:
[----:B------:R-:W0:Y:S01]  /*0190*/  SHFL.IDX PT, R6, R0, RZ, 0x1f ;  /* 0x00001fff00067589 */ /* 0x000e2200000e0000 */
[----:B------:R-:W-:Y:S01]  /*01a0*/  R2UR UR14, R3 ;  /* 0x00000000030e72ca */ /* 0x000fe200000e0000 */
[----:B------:R-:W-:-:S04]  /*01b0*/  UISETP.NE.AND UP0, UPT, UR6, 0x3, UPT ;  /* 0x000000030600788c */ /* 0x000fc8000bf05270 */
[----:B------:R-:W-:-:S08]  /*01c0*/  UISETP.EQ.OR UP0, UPT, UR6, URZ, !UP0 ;  /* 0x0000003f0600728c */ /* 0x000fd0000c702670 */
[----:B------:R-:W-:Y:S02]  /*01d0*/  UIADD3 UR12, UR14, -0x1, URZ ;  /* 0xffffffff0e0c7890 */ /* 0x000fe4000fffe03f */
[----:B------:R-:W-:Y:S02]  /*01e0*/  UISETP.EQ.AND UP0, UPT, UR14, URZ, UP0 ;  /* 0x0000003f0e00728c */ /* 0x000fe40008702270 */
[----:B------:R-:W-:Y:S02]  /*01f0*/  UISETP.GE.U32.AND UP1, UPT, UR12, 0x2, UPT ;  /* 0x000000020c00788c */ /* 0x000fe4000bf26070 */
[----:B------:R-:W-:Y:S01]  /*0200*/  USEL UR13, URZ, 0x1, !UP0 ;  /* 0x000000013f0d7887 */ /* 0x000fe2000c000000 */
[----:B0-----:R-:W-:-:S03]  /*0210*/  ISETP.NE.AND P0, PT, R6, RZ, PT ;  /* 0x000000ff0600720c */ /* 0x001fc60003f05270 */
[----:B------:R-:W-:-:S10]  /*0220*/  USEL UR13, UR13, 0x2, UP1 ;  /* 0x000000020d0d7887 */ /* 0x000fd40008800000 */
[----:B------:R-:W-:Y:S05]  /*0230*/  @P0 BRA `(.L_x_2) ;  /* 0x0000000000f40947 */ /* 0x000fea0003800000 */
[----:B------:R-:W-:Y:S01]  /*0240*/  ELECT P0, URZ, PT ;  /* 0x00000000003f782f */ /* 0x000fe20003800000 */
[----:B------:R-:W-:-:S12]  /*0250*/  BSSY B0, `(.L_x_2) ;  /* 0x000003b000007945 */ /* 0x000fd80003800000 */
[----:B------:R-:W-:Y:S05]  /*0260*/  @!P0 BRA `(.L_x_3) ;  /* 0x0000000000e48947 */ /* 0x000fea0003800000 */
[----:B------:R-:W0:Y:S01]  /*0270*/  S2UR UR7, SR_CgaCtaId ;  /* 0x00000000000779c3 */ /* 0x000e220000008800 */
[----:B------:R-:W-:Y:S01]  /*0280*/  UMOV UR4, 0x400 ;  /* 0x0000040000047882 */ /* 0x000fe20000000000 */
[----:B------:R-:W-:Y:S01]  /*0290*/  UMOV UR5, 0x1 ;  /* 0x0000000100057882 */ /* 0x000fe20000000000 */
[----:B------:R-:W-:Y:S02]  /*02a0*/  UMOV UR8, 0x4 ;  /* 0x0000000400087882 */ /* 0x000fe40000000000 */
[----:B------:R-:W-:-:S04]  /*02b0*/  UIADD3 UR8, -UR8, 0x100000, URZ ;  /* 0x0010000008087890 */ /* 0x000fc8000fffe13f */
[----:B------:R-:W-:Y:S02]  /*02c0*/  USHF.L.U32 UR9, UR8, 0xb, URZ ;  /* 0x0000000b08097899 */ /* 0x000fe4000800063f */
[----:B------:R-:W-:Y:S02]  /*02d0*/  USHF.L.U32 UR8, UR8, 0x1, URZ ;  /* 0x0000000108087899 */ /* 0x000fe4000800063f */
[----:B0-----:R-:W-:Y:S02]  /*02e0*/  ULEA UR7, UR7, UR4, 0x18 ;  /* 0x0000000407077291 */ /* 0x001fe4000f8ec03f */
[----:B------:R-:W-:-:S04]  /*02f0*/  UIADD3 UR4, -UR5, 0x100000, URZ ;  /* 0x0010000005047890 */ /* 0x000fc8000fffe13f */
[----:B------:R-:W-:Y:S02]  /*0300*/  USHF.L.U32 UR5, UR4, 0xb, URZ ;  /* 0x0000000b04057899 */ /* 0x000fe4000800063f */
[----:B------:R-:W-:Y:S01]  /*0310*/  USHF.L.U32 UR4, UR4, 0x1, URZ ;  /* 0x0000000104047899 */ /* 0x000fe2000800063f */
[----:B------:R-:W0:Y:S11]  /*0320*/  FENCE.VIEW.ASYNC.S ;  /* 0x00000000000073c6 */ /* 0x000e360000000000 */
[----:B0-----:R0:W1:Y:S01]  /*0330*/  SYNCS.EXCH.64 URZ, [UR7], UR4 ;  /* 0x00000004073f75b2 */ /* 0x0010620008000100 */
[----:B------:R0:W2:Y:S01]  /*0340*/  SYNCS.EXCH.64 URZ, [UR7+0xb0], UR8 ;  /* 0x0000b008073f75b2 */ /* 0x0000a20008000100 */
[----:B------:R0:W3:Y:S01]  /*0350*/  SYNCS.EXCH.64 URZ, [UR7+0x8], UR4 ;  /* 0x00000804073f75b2 */ /* 0x0000e20008000100 */
[----:B------:R0:W4:Y:S01]  /*0360*/  SYNCS.EXCH.64 URZ, [UR7+0xb8], UR8 ;  /* 0x0000b808073f75b2 */ /* 0x0001220008000100 */
[----:B------:R0:W0:Y:S01]  /*0370*/  SYNCS.EXCH.64 URZ, [UR7+0x10], UR4 ;  /* 0x00001004073f75b2 */ /* 0x0000220008000100 */
        /* <DEDUP_REMOVED lines=39> */
[----:B-1234-:R-:W-:Y:S01]  /*05f0*/  NOP ;  /* 0x0000000000007918 */ /* 0x01efe20000000000 */
.L_x_3:
[----:B0-----:R-:W-:Y:S05]  /*0600*/  BSYNC B0 ;  /* 0x0000000000007941 */ /* 0x001fea0003800000 */
.L_x_2:
[----:B------:R-:W-:Y:S01]  /*0610*/  SHF.R.S32.HI R3, RZ, 0x1f, R2 ;  /* 0x0000001fff037819 */ /* 0x000fe20000011402 */
[----:B------:R-:W0:Y:S01]  /*0620*/  SHFL.IDX PT, R8, R0, RZ, 0x1f ;  /* 0x00001fff00087589 */ /* 0x000e2200000e0000 */
[----:B------:R-:W-:Y:S02]  /*0630*/  ELECT P0, URZ, PT ;  /* 0x00000000003f782f */ /* 0x000fe40003800000 */
[----:B------:R-:W-:Y:S02]  /*0640*/  SHF.R.S32.HI R9, RZ, 0x1f, R6 ;  /* 0x0000001fff097819 */ /* 0x000fe40000011406 */
[----:B------:R-:W-:Y:S02]  /*0650*/  ELECT P1, URZ, PT ;  /* 0x00000000003f782f */ /* 0x000fe40003820000 */
[----:B------:R-:W-:Y:S01]  /*0660*/  LEA.HI R3, R3, R2, RZ, 0x7 ;  /* 0x0000000203037211 */ /* 0x000fe200078f38ff */
[----:B------:R-:W1:Y:S01]  /*0670*/  SHFL.IDX PT, R10, R0, RZ, 0x1f ;  /* 0x00001fff000a7589 */ /* 0x000e6200000e0000 */
[----:B------:R-:W-:Y:S01]  /*0680*/  LEA.HI R9, R9, R6, RZ, 0x2 ;  /* 0x0000000609097211 */ /* 0x000fe200078f10ff */
[----:B------:R-:W2:Y:S01]  /*0690*/  S2UR UR15, SR_CTAID.X ;  /* 0x00000000000f79c3 */ /* 0x000ea20000002500 */
[----:B------:R-:W-:Y:S01]  /*06a0*/  LOP3.LUT R3, R3, 0xffffff80, RZ, 0xc0, !PT ;  /* 0xffffff8003037812 */ /* 0x000fe200078ec0ff */
[----:B------:R-:W3:Y:S01]  /*06b0*/  S2R R4, SR_CTAID.Y ;  /* 0x0000000000047919 */ /* 0x000ee20000002600 */
[----:B------:R-:W-:Y:S01]  /*06c0*/  LOP3.LUT R9, R9, 0x3ffffffc, RZ, 0xc0, !PT ;  /* 0x3ffffffc09097812 */ /* 0x000fe200078ec0ff */
[----:B------:R-:W-:Y:S01]  /*06d0*/  ULDC UR4, c[0x0][0x154] ;  /* 0x0000550000047ab9 */ /* 0x000fe20000000800 */
[----:B------:R-:W-:Y:S01]  /*06e0*/  ULDC UR5, c[0x0][0x150] ;  /* 0x0000540000057ab9 */ /* 0x000fe20000000800 */
[----:B------:R-:W-:Y:S01]  /*06f0*/  IMAD.IADD R3, R2, 0x1, -R3 ;  /* 0x0000000102037824 */ /* 0x000fe200078e0a03 */
[----:B------:R-:W-:Y:S01]  /*0700*/  UMOV UR9, 0x80 ;  /* 0x0000008000097882 */ /* 0x000fe20000000000 */
[----:B------:R-:W-:Y:S01]  /*0710*/  IMAD.IADD R6, R6, 0x1, -R9 ;  /* 0x0000000106067824 */ /* 0x000fe200078e0a09 */
[----:B------:R-:W4:Y:S01]  /*0720*/  LDC R15, c[0x0][0x148] ;  /* 0x00005200ff0f7b82 */ /* 0x000f220000000800 */
[----:B------:R-:W5:Y:S01]  /*0730*/  SHFL.IDX PT, R9, R5, RZ, 0x1f ;  /* 0x00001fff05097589 */ /* 0x000f6200000e0000 */
[----:B------:R-:W-:Y:S01]  /*0740*/  SHF.R.S32.HI R12, RZ, 0x1f, R3 ;  /* 0x0000001fff0c7819 */ /* 0x000fe20000011403 */
[----:B------:R-:W-:Y:S01]  /*0750*/  NOP ;  /* 0x0000000000007918 */ /* 0x000fe20000000000 */
[----:B------:R-:W-:Y:S01]  /*0760*/  NOP ;  /* 0x0000000000007918 */ /* 0x000fe20000000000 */
[----:B------:R-:W-:-:S02]  /*0770*/  ISETP.NE.AND P4, PT, RZ, UR14, PT ;  /* 0x0000000eff007c0c */ /* 0x000fc4000bf85270 */
[----:B------:R-:W-:Y:S02]  /*0780*/  LEA.HI R7, R12, R3, RZ, 0x3 ;  /* 0x000000030c077211 */ /* 0x000fe400078f18ff */
[----:B0-----:R-:W-:Y:S02]  /*0790*/  ISETP.NE.OR P0, PT, R8, RZ, !P0 ;  /* 0x000000ff0800720c */ /* 0x001fe40004705670 */
[--C-:B------:R-:W-:Y:S02]  /*07a0*/  SHF.R.S32.HI R8, RZ, 0x3, R7.reuse ;  /* 0x00000003ff087819 */ /* 0x100fe40000011407 */
[----:B------:R-:W-:Y:S02]  /*07b0*/  SHF.R.S32.HI R7, RZ, 0x1f, R7 ;  /* 0x0000001fff077819 */ /* 0x000fe40000011407 */
[----:B-1----:R-:W-:Y:S02]  /*07c0*/  ISETP.NE.OR P1, PT, R10, RZ, !P1 ;  /* 0x000000ff0a00720c */ /* 0x002fe40004f25670 */
[----:B------:R-:W-:-:S04]  /*07d0*/  LEA.HI R7, R7, R8, RZ, 0x2 ;  /* 0x0000000807077211 */ /* 0x000fc800078f10ff */
[----:B------:R-:W-:Y:S01]  /*07e0*/  LOP3.LUT R7, R7, 0xfffffffc, RZ, 0xc0, !PT ;  /* 0xfffffffc07077812 */ /* 0x000fe200078ec0ff */
[----:B------:R-:W-:Y:S01]  /*07f0*/  VOTEU.ALL UP1, P0 ;  /* 0x00000000003f7886 */ /* 0x000fe20000020000 */
[----:B------:R-:W-:Y:S01]  /*0800*/  VOTEU.ALL UP0, P0 ;  /* 0x00000000003f7886 */ /* 0x000fe20000000000 */
[----:B---3--:R-:W-:Y:S02]  /*0810*/  I2FP.F32.U32 R0, R4 ;  /* 0x0000000400007245 */ /* 0x008fe40000201000 */
[----:B------:R-:W-:Y:S01]  /*0820*/  IMAD.IADD R7, R8, 0x1, -R7 ;  /* 0x0000000108077824 */ /* 0x000fe200078e0a07 */
[----:B------:R-:W0:Y:S01]  /*0830*/  @!UP1 S2UR UR8, SR_CgaCtaId ;  /* 0x00000000000899c3 */ /* 0x000e220000008800 */
[----:B------:R-:W-:Y:S01]  /*0840*/  VOTEU.ALL UP2, P1 ;  /* 0x00000000003f7886 */ /* 0x000fe20000840000 */
[----:B------:R-:W-:Y:S01]  /*0850*/  @!UP1 UMOV UR7, 0x400 ;  /* 0x0000040000079882 */ /* 0x000fe20000000000 */
[----:B------:R-:W-:Y:S01]  /*0860*/  IMAD R6, R6, 0x4, R7 ;  /* 0x0000000406067824 */ /* 0x000fe200078e0207 */
[----:B------:R-:W-:Y:S01]  /*0870*/  VOTEU.ALL UP3, P1 ;  /* 0x00000000003f7886 */ /* 0x000fe20000860000 */
[----:B------:R-:W-:Y:S01]  /*0880*/  VOTEU.ALL UP4, P1 ;  /* 0x00000000003f7886 */ /* 0x000fe20000880000 */
[----:B------:R-:W-:Y:S01]  /*0890*/  @!UP2 UMOV UR10, 0x400 ;  /* 0x00000400000aa882 */ /* 0x000fe20000000000 */
[----:B------:R-:W-:Y:S01]  /*08a0*/  IMAD.SHL.U32 R7, R6, 0x4, RZ ;  /* 0x0000000406077824 */ /* 0x000fe200078e00ff */
[----:B------:R-:W1:Y:S01]  /*08b0*/  @!UP2 S2UR UR11, SR_CgaCtaId ;  /* 0x00000000000ba9c3 */ /* 0x000e620000008800 */
[----:B------:R-:W-:Y:S01]  /*08c0*/  VOTEU.ALL UP5, P1 ;  /* 0x00000000003f7886 */ /* 0x000fe200008a0000 */
[----:B-----5:R-:W-:-:S02]  /*08d0*/  R2UR UR17, R9 ;  /* 0x00000000091172ca */ /* 0x020fc400000e0000 */
[----:B------:R-:W-:Y:S01]  /*08e0*/  LOP3.LUT R11, R6, 0xc, R7, 0x78, !PT ;  /* 0x0000000c060b7812 */ /* 0x000fe200078e7807 */
[----:B------:R-:W-:Y:S01]  /*08f0*/  FMUL R7, R0, UR4 ;  /* 0x0000000400077c20 */ /* 0x000fe20008400000 */
[----:B--2---:R-:W-:Y:S01]  /*0900*/  I2FP.F32.U32 R0, UR15 ;  /* 0x0000000f00007c45 */ /* 0x004fe20008201000 */
[----:B------:R-:W-:Y:S01]  /*0910*/  UMOV UR4, 0x20 ;  /* 0x0000002000047882 */ /* 0x000fe20000000000 */
[----:B------:R-:W2:Y:S01]  /*0920*/  LDC R8, c[0x0][0x140] ;  /* 0x00005000ff087b82 */ /* 0x000ea20000000800 */
[----:B------:R3:W-:Y:S02]  /*0930*/  STL [R1+0x7c], R11 ;  /* 0x00007c0b01007387 */ /* 0x0007e40000100800 */
[----:B------:R-:W-:Y:S01]  /*0940*/  FMUL R0, R0, UR5 ;  /* 0x0000000500007c20 */ /* 0x000fe20008400000 */
[----:B------:R-:W5:Y:S01]  /*0950*/  F2I.U32.TRUNC.NTZ R7, R7 ;  /* 0x0000000700077305 */ /* 0x000f62000020f000 */
[----:B------:R-:W-:-:S04]  /*0960*/  @!UP1 UIADD3 UR4, -UR4, 0x100000, URZ ;  /* 0x0010000004049890 */ /* 0x000fc8000fffe13f */
[----:B------:R-:W-:Y:S02]  /*0970*/  @!UP1 USHF.L.U32 UR5, UR4, 0xb, URZ ;  /* 0x0000000b04059899 */ /* 0x000fe4000800063f */
[----:B------:R-:W-:Y:S01]  /*0980*/  @!UP1 USHF.L.U32 UR4, UR4, 0x1, URZ ;  /* 0x0000000104049899 */ /* 0x000fe2000800063f */
[----:B------:R-:W3:Y:S01]  /*0990*/  LDC R6, c[0x0][0x144] ;  /* 0x00005100ff067b82 */ /* 0x000ee20000000800 */
[----:B0-----:R-:W-:Y:S02]  /*09a0*/  @!UP1 ULEA UR7, UR8, UR7, 0x18 ;  /* 0x0000000708079291 */ /* 0x001fe4000f8ec03f */
[----:B------:R-:W-:-:S04]  /*09b0*/  @!UP2 UIADD3 UR8, -UR9, 0x100000, URZ ;  /* 0x001000000908a890 */ /* 0x000fc8000fffe13f */
[----:B------:R-:W-:Y:S02]  /*09c0*/  @!UP2 USHF.L.U32 UR9, UR8, 0xb, URZ ;  /* 0x0000000b0809a899 */ /* 0x000fe4000800063f */
[----:B------:R-:W-:Y:S01]  /*09d0*/  @!UP2 USHF.L.U32 UR8, UR8, 0x1, URZ ;  /* 0x000000010808a899 */ /* 0x000fe2000800063f */
[----:B------:R-:W0:Y:S01]  /*09e0*/  F2I.U32.TRUNC.NTZ R0, R0 ;  /* 0x0000000000007305 */ /* 0x000e22000020f000 */
[----:B------:R-:W-:Y:S01]  /*09f0*/  VOTEU.ALL UP1, P0 ;  /* 0x00000000003f7886 */ /* 0x000fe20000020000 */
[----:B------:R-:W-:Y:S01]  /*0a00*/  LOP3.LUT P0, RZ, R3, 0x7, RZ, 0xc0, !PT ;  /* 0x0000000703ff7812 */ /* 0x000fe2000780c0ff */
[----:B-1----:R-:W-:Y:S01]  /*0a10*/  @!UP2 ULEA UR10, UR11, UR10, 0x18 ;  /* 0x0000000a0b0aa291 */ /* 0x002fe2000f8ec03f */
[----:B------:R-:W-:Y:S01]  /*0a20*/  VOTEU.ALL UP2, P1 ;  /* 0x00000000003f7886 */ /* 0x000fe20000840000 */
[----:B-----5:R-:W-:Y:S01]  /*0a30*/  IMAD.MOV R16, RZ, RZ, -R7 ;  /* 0x000000ffff107224 */ /* 0x020fe200078e0a07 */
[----:B------:R-:W-:Y:S01]  /*0a40*/  ISETP.LT.U32.AND P0, PT, R11, 0x4, !P0 ;  /* 0x000000040b00780c */ /* 0x000fe20004701070 */
[----:B------:R-:W1:Y:S02]  /*0a50*/  FENCE.VIEW.ASYNC.S ;  /* 0x00000000000073c6 */ /* 0x000e640000000000 */
[----:B-1----:R1:W1:Y:S01]  /*0a60*/  @!UP0 SYNCS.EXCH.64 URZ, [UR7+0x190], UR4 ;  /* 0x00019004073f85b2 */ /* 0x0022620008000100 */
[----:B--2---:R-:W-:Y:S01]  /*0a70*/  ISETP.EQ.U32.AND P2, PT, R8, 0x1, PT ;  /* 0x000000010800780c */ /* 0x004fe20003f42070 */
[----:B0-----:R-:W-:-:S02]  /*0a80*/  IMAD.MOV R7, RZ, RZ, -R0 ;  /* 0x000000ffff077224 */ /* 0x001fc400078e0a00 */
[----:B----4-:R-:W-:Y:S02]  /*0a90*/  IMAD R0, R15, R16, R4 ;  /* 0x000000100f007224 */ /* 0x010fe400078e0204 */
[----:B---3--:R-:W-:-:S03]  /*0aa0*/  IMAD R14, R6, R7, UR15 ;  /* 0x0000000f060e7e24 */ /* 0x008fc6000f8e0207 */
[----:B------:R-:W-:Y:S01]  /*0ab0*/  ISETP.NE.AND P1, PT, R0, R11, PT ;  /* 0x0000000b0000720c */ /* 0x000fe20003f25270 */
[----:B------:R0:W2:Y:S01]  /*0ac0*/  @!UP1 SYNCS.EXCH.64 URZ, [UR7+0x198], UR4 ;  /* 0x00019804073f95b2 */ /* 0x0000a20008000100 */
[----:B------:R-:W-:Y:S02]  /*0ad0*/  NOP ;  /* 0x0000000000007918 */ /* 0x000fe40000000000 */
[----:B------:R-:W-:-:S04]  /*0ae0*/  ISETP.EQ.OR P1, PT, R14, RZ, !P1 ;  /* 0x000000ff0e00720c */ /* 0x000fc80004f22670 */
[----:B------:R-:W-:Y:S01]  /*0af0*/  PLOP3.LUT P0, PT, P0, P1, PT, 0x80, 0x0 ;  /* 0x000000000000781c */ /* 0x000fe20000703070 */
[----:B------:R0:W3:Y:S01]  /*0b00*/  @!UP2 SYNCS.EXCH.64 URZ, [UR10+0x170], UR8 ;  /* 0x000170080a3fa5b2 */ /* 0x0000e20008000100 */
[----:B------:R0:W4:Y:S01]  /*0b10*/  @!UP3 SYNCS.EXCH.64 URZ, [UR10+0x178], UR8 ;  /* 0x000178080a3fb5b2 */ /* 0x0001220008000100 */
[----:B------:R0:W0:Y:S01]  /*0b20*/  @!UP4 SYNCS.EXCH.64 URZ, [UR10+0x180], UR8 ;  /* 0x000180080a3fc5b2 */ /* 0x0000220008000100 */
[----:B------:R0:W0:Y:S01]  /*0b30*/  @!UP5 SYNCS.EXCH.64 URZ, [UR10+0x188], UR8 ;  /* 0x000188080a3fd5b2 */ /* 0x0000220008000100 */
[----:B------:R-:W-:Y:S01]  /*0b40*/  NOP ;  /* 0x0000000000007918 */ /* 0x000fe20000000000 */
[----:B-1----:R-:W-:Y:S07]  /*0b50*/  @!P2 BRA `(.L_x_4) ;  /* 0x000000000008a947 */ /* 0x002fee0003800000 */
[----:B0-234-:R-:W-:Y:S01]  /*0b60*/  UCGABAR_ARV ;  /* 0x00000000000079c7 */ /* 0x01dfe20008000000 */
[----:B------:R-:W-:Y:S05]  /*0b70*/  BRA `(.L_x_5) ;  /* 0x0000000000047947 */ /* 0x000fea0003800000 */
.L_x_4:
[----:B0-234-:R-:W-:Y:S01]  /*0b80*/  NOP ;  /* 0x0000000000007918 */ /* 0x01dfe20000000000 */
.L_x_5:
[----:B------:R-:W-:Y:S01]  /*0b90*/  ULDC.64 UR4, c[0x0][0x598] ;  /* 0x0001660000047ab9 */ /* 0x000fe20000000a00 */
[----:B------:R-:W-:Y:S01]  /*0ba0*/  ULDC.64 UR22, c[0x0][0x208] ;  /* 0x0000820000167ab9 */ /* 0x000fe20000000a00 */
[----:B------:R-:W-:-:S04]  /*0bb0*/  ISETP.NE.U32.AND P1, PT, RZ, UR4, PT ;  /* 0x00000004ff007c0c */ /* 0x000fc8000bf25070 */
[----:B------:R-:W-:-:S13]  /*0bc0*/  ISETP.NE.AND.EX P1, PT, RZ, UR5, PT, P1 ;  /* 0x00000005ff007c0c */ /* 0x000fda000bf25310 */
[----:B------:R-:W-:Y:S05]  /*0bd0*/  @!P1 BRA `(.L_x_6) ;  /* 0x0000000000209947 */ /* 0x000fea0003800000 */
[----:B------:R-:W0:Y:S02]  /*0be0*/  LDC.64 R6, c[0x0][0x598] ;  /* 0x00016600ff067b82 */ /* 0x000e240000000a00 */
[----:B0-----:R-:W2:Y:S02]  /*0bf0*/  LDG.E.64 R6, desc[UR22][R6.64] ;  /* 0x0000001606067981 */ /* 0x001ea4000c1e1b00 */
[----:B--2---:R-:W-:-:S04]  /*0c00*/  ISETP.NE.U32.AND P1, PT, R6, RZ, PT ;  /* 0x000000ff0600720c */ /* 0x004fc80003f25070 */
[----:B------:R-:W-:-:S13]  /*0c10*/  ISETP.NE.AND.EX P1, PT, R7, RZ, PT, P1 ;  /* 0x000000ff0700720c */ /* 0x000fda0003f25310 */
[----:B------:R-:W-:Y:S05]  /*0c20*/  @!P1 BRA `(.L_x_6) ;  /* 0x00000000000c9947 */ /* 0x000fea0003800000 */
[----:B------:R-:W2:Y:S02]  /*0c30*/  LD.E R6, desc[UR22][R6.64] ;  /* 0x0000001606067980 */ /* 0x000ea4000c101900 */
[----:B--2---:R-:W-:Y:S01]  /*0c40*/  R2UR UR25, R6 ;  /* 0x00000000061972ca */ /* 0x004fe200000e0000 */
[----:B------:R-:W-:-:S14]  /*0c50*/  BRA `(.L_x_7) ;  /* 0x0000000000247947 */ /* 0x000fdc0003800000 */
.L_x_6:
[----:B------:R-:W-:Y:S02]  /*0c60*/  ULDC.64 UR4, c[0x0][0x588] ;  /* 0x0001620000047ab9 */ /* 0x000fe40000000a00 */
[----:B------:R-:W-:-:S04]  /*0c70*/  ISETP.NE.U32.AND P1, PT, RZ, UR4, PT ;  /* 0x00000004ff007c0c */ /* 0x000fc8000bf25070 */
[----:B------:R-:W-:-:S13]  /*0c80*/  ISETP.NE.AND.EX P1, PT, RZ, UR5, PT, P1 ;  /* 0x00000005ff007c0c */ /* 0x000fda000bf25310 */
[----:B------:R-:W-:Y:S05]  /*0c90*/  @!P1 BRA `(.L_x_8) ;  /* 0x0000000000109947 */ /* 0x000fea0003800000 */
[----:B------:R-:W0:Y:S02]  /*0ca0*/  LDC.64 R6, c[0x0][0x588] ;  /* 0x00016200ff067b82 */ /* 0x000e240000000a00 */
[----:B0-----:R-:W2:Y:S02]  /*0cb0*/  LDG.E R6, desc[UR22][R6.64] ;  /* 0x0000001606067981 */ /* 0x001ea4000c1e1900 */
[----:B--2---:R-:W-:Y:S01]  /*0cc0*/  R2UR UR25, R6 ;  /* 0x00000000061972ca */ /* 0x004fe200000e0000 */
[----:B------:R-:W-:-:S14]  /*0cd0*/  BRA `(.L_x_7) ;  /* 0x0000000000047947 */ /* 0x000fdc0003800000 */
.L_x_8:
[----:B------:R-:W-:-:S05]  /*0ce0*/  ULDC UR25, c[0x0][0x580] ;  /* 0x0001600000197ab9 */ /* 0x000fca0000000800 */
.L_x_7:
[----:B------:R-:W-:Y:S02]  /*0cf0*/  ULDC.64 UR4, c[0x0][0x5a0] ;  /* 0x0001680000047ab9 */ /* 0x000fe40000000a00 */
        /* <DEDUP_REMOVED lines=11> */
.L_x_9:
        /* <DEDUP_REMOVED lines=8> */
.L_x_11:
[----:B------:R-:W-:-:S05]  /*0e30*/  ULDC UR26, c[0x0][0x584] ;  /* 0x00016100001a7ab9 */ /* 0x000fca0000000800 */
.L_x_10:
[----:B------:R-:W0:Y:S01]  /*0e40*/  LDC R0, c[0x0][0x65c] ;  /* 0x00019700ff007b82 */ /* 0x000e220000000800 */
[----:B------:R-:W-:Y:S01]  /*0e50*/  IMAD.U32 R6, RZ, RZ, UR15 ;  /* 0x0000000fff067e24 */ /* 0x000fe2000f8e00ff */
[----:B------:R-:W-:Y:S01]  /*0e60*/  UISETP.NE.AND UP0, UPT, UR14, 0x2, UPT ;  /* 0x000000020e00788c */ /* 0x000fe2000bf05270 */
[----:B------:R-:W-:Y:S01]  /*0e70*/  IMAD.MOV.U32 R7, RZ, RZ, RZ ;  /* 0x000000ffff077224 */ /* 0x000fe200078e00ff */
[----:B------:R-:W-:Y:S01]  /*0e80*/  ULDC UR7, c[0x0][0x28c] ;  /* 0x0000a30000077ab9 */ /* 0x000fe20000000800 */
[----:B------:R-:W-:Y:S01]  /*0e90*/  UMOV UR5, URZ ;  /* 0x0000003f00057c82 */ /* 0x000fe20008000000 */
[----:B------:R-:W-:Y:S02]  /*0ea0*/  UIADD3 UR7, UR7, 0x1f, URZ ;  /* 0x0000001f07077890 */ /* 0x000fe4000fffe03f */
[----:B------:R-:W-:Y:S01]  /*0eb0*/  PLOP3.LUT P1, PT, PT, PT, UP0, 0x80, 0x0 ;  /* 0x000000000000781c */ /* 0x000fe20003f2f008 */
[----:B------:R-:W-:Y:S01]  /*0ec0*/  UMOV UR4, URZ ;  /* 0x0000003f00047c82 */ /* 0x000fe20008000000 */
[----:B------:R-:W-:Y:S01]  /*0ed0*/  USHF.R.S32.HI UR10, URZ, 0x1f, UR7 ;  /* 0x0000001f3f0a7899 */ /* 0x000fe20008011407 */
[----:B------:R-:W-:-:S03]  /*0ee0*/  ULDC.64 UR18, c[0x0][0x650] ;  /* 0x0001940000127ab9 */ /* 0x000fc60000000a00 */
[----:B------:R-:W-:-:S04]  /*0ef0*/  ULEA.HI UR10, UR10, UR7, URZ, 0x5 ;  /* 0x000000070a0a7291 */ /* 0x000fc8000f8f283f */
[----:B------:R-:W-:Y:S01]  /*0f00*/  USHF.R.S32.HI UR14, URZ, 0x5, UR10 ;  /* 0x000000053f0e7899 */ /* 0x000fe2000801140a */
[----:B0-----:R-:W-:-:S13]  /*0f10*/  ISETP.NE.AND P3, PT, R0, 0x1, PT ;  /* 0x000000010000780c */ /* 0x001fda0003f65270 */
[----:B------:R-:W0:Y:S01]  /*0f20*/  @P3 LDC R9, c[0x0][0x10] ;  /* 0x00000400ff093b82 */ /* 0x000e220000000800 */
[----:B------:R-:W-:-:S07]  /*0f30*/  @P3 IMAD.MOV.U32 R5, RZ, RZ, RZ ;  /* 0x000000ffff053224 */ /* 0x000fce00078e00ff */
[----:B------:R-:W1:Y:S01]  /*0f40*/  @!P3 LDC R11, c[0x0][0xc] ;  /* 0x00000300ff0bbb82 */ /* 0x000e620000000800 */
[----:B------:R-:W-:Y:S01]  /*0f50*/  ULDC UR8, c[0x0][0xc] ;  /* 0x0000030000087ab9 */ /* 0x000fe20000000800 */
[----:B------:R-:W-:Y:S01]  /*0f60*/  ULDC UR9, c[0x0][0x10] ;  /* 0x0000040000097ab9 */ /* 0x000fe20000000800 */
[----:B------:R-:W-:Y:S01]  /*0f70*/  ULDC UR7, c[0x0][0x14] ;  /* 0x0000050000077ab9 */ /* 0x000fe20000000800 */
[----:B------:R-:W-:-:S04]  /*0f80*/  UIMAD.WIDE.U32 UR8, UR8, UR9, URZ ;  /* 0x00000009080872a5 */ /* 0x000fc8000f8e003f */
[----:B------:R-:W-:Y:S01]  /*0f90*/  UIMAD.WIDE.U32 UR20, UR8, UR7, URZ ;  /* 0x00000007081472a5 */ /* 0x000fe2000f8e003f */
[----:B0-----:R-:W-:Y:S01]  /*0fa0*/  @P3 IMAD.WIDE.U32 R8, R9, UR15, R4 ;  /* 0x0000000f09083c25 */ /* 0x001fe2000f8e0004 */
[----:B------:R-:W-:-:S03]  /*0fb0*/  UIMAD UR15, UR9, UR7, URZ ;  /* 0x00000007090f72a4 */ /* 0x000fc6000f8e023f */
[----:B------:R-:W-:Y:S01]  /*0fc0*/  @P3 IMAD.MOV.U32 R13, RZ, RZ, R8 ;  /* 0x000000ffff0d3224 */ /* 0x000fe200078e0008 */
[----:B------:R-:W-:Y:S01]  /*0fd0*/  UIADD3 UR15, UR21, UR15, URZ ;  /* 0x0000000f150f7290 */ /* 0x000fe2000fffe03f */
[----:B-1----:R-:W-:-:S04]  /*0fe0*/  @!P3 IMAD.WIDE.U32 R6, R4, R11, R6 ;  /* 0x0000000b0406b225 */ /* 0x002fc800078e0006 */
[----:B------:R-:W-:Y:S02]  /*0ff0*/  @P3 IMAD.MOV.U32 R11, RZ, RZ, RZ ;  /* 0x000000ffff0b3224 */ /* 0x000fe400078e00ff */
[----:B------:R-:W-:Y:S02]  /*1000*/  @!P3 IMAD.MOV.U32 R13, RZ, RZ, R6 ;  /* 0x000000ffff0db224 */ /* 0x000fe400078e0006 */
[----:B------:R-:W-:Y:S02]  /*1010*/  @P3 IMAD.IADD R10, R9, 0x1, R11 ;  /* 0x00000001090a3824 */ /* 0x000fe400078e020b */
[----:B------:R-:W-:Y:S01]  /*1020*/  @!P3 IMAD.MOV.U32 R10, RZ, RZ, R7 ;  /* 0x000000ffff0ab224 */ /* 0x000fe200078e0007 */
[----:B------:R0:W-:Y:S01]  /*1030*/  STL [R1+0x84], R13 ;  /* 0x0000840d01007387 */ /* 0x0001e20000100800 */
[----:B------:R-:W-:Y:S02]  /*1040*/  IMAD.MOV.U32 R17, RZ, RZ, R13 ;  /* 0x000000ffff117224 */ /* 0x000fe400078e000d */
[----:B------:R-:W-:Y:S01]  /*1050*/  IMAD.MOV.U32 R22, RZ, RZ, R10 ;  /* 0x000000ffff167224 */ /* 0x000fe200078e000a */
[----:B------:R0:W-:Y:S01]  /*1060*/  STL [R1+0x80], R10 ;  /* 0x0000800a01007387 */ /* 0x0001e20000100800 */
[----:B------:R-:W-:Y:S05]  /*1070*/  @P1 BRA `(.L_x_12) ;  /* 0x0000000000281947 */ /* 0x000fea0003800000 */
[----:B------:R-:W-:Y:S01]  /*1080*/  IADD3 R17, P1, R17, UR20, RZ ;  /* 0x0000001411117c10 */ /* 0x000fe2000ff3e0ff */
[----:B------:R-:W-:Y:S02]  /*1090*/  UISETP.GE.U32.AND UP0, UPT, UR14, 0x16, UPT ;  /* 0x000000160e00788c */ /* 0x000fe4000bf06070 */
[----:B------:R-:W-:Y:S01]  /*10a0*/  UIMAD.WIDE.U32 UR4, UR14, -0x45d1745d, URZ ;  /* 0xba2e8ba30e0478a5 */ /* 0x000fe2000f8e003f */
[----:B------:R-:W-:Y:S01]  /*10b0*/  IADD3.X R22, R22, UR15, RZ, P1, !PT ;  /* 0x0000000f16167c10 */ /* 0x000fe20008ffe4ff */
[----:B------:R1:W-:Y:S02]  /*10c0*/  STL [R1+0x84], R17 ;  /* 0x0000841101007387 */ /* 0x0003e40000100800 */
[----:B------:R-:W-:Y:S02]  /*10d0*/  USHF.R.U32.HI UR5, URZ, 0x4, UR5 ;  /* 0x000000043f057899 */ /* 0x000fe40008011605 */
[----:B------:R1:W-:Y:S01]  /*10e0*/  STL [R1+0x80], R22 ;  /* 0x0000801601007387 */ /* 0x0003e20000100800 */
[----:B------:R-:W-:-:S02]  /*10f0*/  UMOV UR4, URZ ;  /* 0x0000003f00047c82 */ /* 0x000fc40008000000 */
[----:B------:R-:W-:Y:S02]  /*1100*/  @UP0 ULOP3.LUT UR4, UR5, 0x1, URZ, 0xc0, !UPT ;  /* 0x0000000105040892 */ /* 0x000fe4000f8ec03f */
[----:B------:R-:W-:-:S12]  /*1110*/  UIMAD UR5, UR5, -0x16, UR14 ;  /* 0xffffffea050578a4 */ /* 0x000fd8000f8e020e */
.L_x_12:
[----:B------:R-:W-:Y:S01]  /*1120*/  IMAD.MOV.U32 R8, RZ, RZ, -0x1 ;  /* 0xffffffffff087424 */ /* 0x000fe200078e00ff */
[----:B------:R-:W-:Y:S01]  /*1130*/  ISETP.GE.U32.AND P1, PT, R17, UR18, PT ;  /* 0x0000001211007c0c */ /* 0x000fe2000bf26070 */
[----:B------:R-:W-:Y:S01]  /*1140*/  IMAD.MOV.U32 R6, RZ, RZ, -0x1 ;  /* 0xffffffffff067424 */ /* 0x000fe200078e00ff */
[----:B------:R-:W-:Y:S01]  /*1150*/  PRMT R0, RZ, 0x7610, R0 ;  /* 0x00007610ff007816 */ /* 0x000fe20000000000 */
[----:B------:R-:W-:Y:S01]  /*1160*/  IMAD.MOV.U32 R7, RZ, RZ, -0x1 ;  /* 0xffffffffff077424 */ /* 0x000fe200078e00ff */
[----:B------:R2:W-:Y:S01]  /*1170*/  STL [R1+0x88], R8 ;  /* 0x0000880801007387 */ /* 0x0005e20000100800 */
[----:B------:R-:W-:-:S03]  /*1180*/  ISETP.GE.U32.AND.EX P1, PT, R22, UR19, PT, P1 ;  /* 0x0000001316007c0c */ /* 0x000fc6000bf26110 */
[----:B------:R2:W-:Y:S04]  /*1190*/  STL [R1+0x78], R6 ;  /* 0x0000780601007387 */ /* 0x0005e80000100800 */
[----:B------:R2:W-:Y:S06]  /*11a0*/  STL [R1+0x8c], R7 ;  /* 0x00008c0701007387 */ /* 0x0005ec0000100800 */
[----:B------:R-:W-:Y:S05]  /*11b0*/  @P1 BRA `(.L_x_13) ;  /* 0x0000000400381947 */ /* 0x000fea0003800000 */
[----:B------:R-:W3:Y:S01]  /*11c0*/  LDC.64 R18, c[0x0][0x628] ;  /* 0x00018a00ff127b82 */ /* 0x000ee20000000a00 */
[----:B--2---:R-:W-:Y:S02]  /*11d0*/  IMAD.MOV.U32 R6, RZ, RZ, R17 ;  /* 0x000000ffff067224 */ /* 0x004fe400078e0011 */
[----:B------:R-:W-:-:S05]  /*11e0*/  IMAD.MOV.U32 R7, RZ, RZ, R22 ;  /* 0x000000ffff077224 */ /* 0x000fca00078e0016 */
[----:B------:R-:W2:Y:S08]  /*11f0*/  LDC R0, c[0x0][0x630] ;  /* 0x00018c00ff007b82 */ /* 0x000eb00000000800 */
[----:B------:R-:W4:Y:S01]  /*1200*/  LDC.64 R20, c[0x0][0x620] ;  /* 0x00018800ff147b82 */ /* 0x000f220000000a00 */
[----:B---3--:R-:W-:-:S04]  /*1210*/  ISETP.NE.U32.AND P1, PT, R18, RZ, PT ;  /* 0x000000ff1200720c */ /* 0x008fc80003f25070 */
[----:B------:R-:W-:-:S13]  /*1220*/  ISETP.NE.AND.EX P1, PT, R19, RZ, PT, P1 ;  /* 0x000000ff1300720c */ /* 0x000fda0003f25310 */
[----:B--2-4-:R-:W-:Y:S05]  /*1230*/  @!P1 BRA `(.L_x_14) ;  /* 0x0000000000289947 */ /* 0x014fea0003800000 */
[----:B------:R-:W2:Y:S02]  /*1240*/  LDC R11, c[0x0][0x634] ;  /* 0x00018d00ff0b7b82 */ /* 0x000ea40000000800 */
[----:B--2---:R-:W-:-:S05]  /*1250*/  IADD3 R11, P1, R17, R11, RZ ;  /* 0x0000000b110b7210 */ /* 0x004fca0007f3e0ff */
[----:B0-----:R-:W-:-:S04]  /*1260*/  IMAD.X R13, RZ, RZ, R22, P1 ;  /* 0x000000ffff0d7224 */ /* 0x001fc800008e0616 */
[----:B------:R-:W-:-:S04]  /*1270*/  IMAD.WIDE.U32 R6, R13, R18, RZ ;  /* 0x000000120d067225 */ /* 0x000fc800078e00ff */
[----:B------:R-:W-:-:S04]  /*1280*/  IMAD.WIDE.U32 R8, P1, R11, R19, R6 ;  /* 0x000000130b087225 */ /* 0x000fc80007820006 */
[----:B------:R-:W-:-:S04]  /*1290*/  IMAD.WIDE.U32 R6, R11, R18, RZ ;  /* 0x000000120b067225 */ /* 0x000fc800078e00ff */
[----:B------:R-:W-:Y:S01]  /*12a0*/  IMAD.X R11, RZ, RZ, RZ, P1 ;  /* 0x000000ffff0b7224 */ /* 0x000fe200008e06ff */
[----:B------:R-:W-:Y:S01]  /*12b0*/  IADD3 RZ, P1, R7, R8, RZ ;  /* 0x0000000807ff7210 */ /* 0x000fe20007f3e0ff */
[----:B------:R-:W-:-:S04]  /*12c0*/  IMAD.MOV.U32 R10, RZ, RZ, R9 ;  /* 0x000000ffff0a7224 */ /* 0x000fc800078e0009 */
[----:B------:R-:W-:-:S08]  /*12d0*/  IMAD.WIDE.U32.X R6, R13, R19, R10, P1 ;  /* 0x000000130d067225 */ /* 0x000fd000008e040a */
.L_x_14:
[-CC-:B------:R-:W-:Y:S01]  /*12e0*/  SHF.R.U64 R27, R6, R0.reuse, R7.reuse ;  /* 0x00000000061b7219 */ /* 0x180fe20000001207 */
[----:B------:R-:W2:Y:S01]  /*12f0*/  LDC.64 R24, c[0x0][0x640] ;  /* 0x00019000ff187b82 */ /* 0x000ea20000000a00 */
[----:B------:R-:W-:Y:S01]  /*1300*/  SHF.R.U32.HI R0, RZ, R0, R7 ;  /* 0x00000000ff007219 */ /* 0x000fe20000011607 */
[----:B------:R-:W-:Y:S01]  /*1310*/  IMAD.MOV.U32 R6, RZ, RZ, R17 ;  /* 0x000000ffff067224 */ /* 0x000fe200078e0011 */
[----:B------:R-:W-:-:S05]  /*1320*/  IADD3 R9, P1, RZ, -R27, RZ ;  /* 0x8000001bff097210 */ /* 0x000fca0007f3e0ff */
[----:B------:R-:W3:Y:S01]  /*1330*/  LDC R8, c[0x0][0x618] ;  /* 0x00018600ff087b82 */ /* 0x000ee20000000800 */
[----:B------:R-:W-:-:S04]  /*1340*/  IMAD.X R7, RZ, RZ, ~R0, P1 ;  /* 0x000000ffff077224 */ /* 0x000fc800008e0e00 */
[-C--:B------:R-:W-:Y:S02]  /*1350*/  IMAD R0, R7, R20.reuse, RZ ;  /* 0x0000001407007224 */ /* 0x080fe400078e02ff */
[----:B------:R-:W-:Y:S01]  /*1360*/  IMAD.MOV.U32 R7, RZ, RZ, R22 ;  /* 0x000000ffff077224 */ /* 0x000fe200078e0016 */
[----:B------:R-:W4:Y:S01]  /*1370*/  LDC R11, c[0x0][0x608] ;  /* 0x00018200ff0b7b82 */ /* 0x000f220000000800 */
[----:B-1----:R-:W-:Y:S02]  /*1380*/  IMAD.MOV.U32 R22, RZ, RZ, 0x1 ;  /* 0x00000001ff167424 */ /* 0x002fe400078e00ff */
[----:B------:R-:W-:-:S04]  /*1390*/  IMAD.WIDE.U32 R6, R9, R20, R6 ;  /* 0x0000001409067225 */ /* 0x000fc800078e0006 */
[----:B------:R-:W-:Y:S01]  /*13a0*/  IMAD R9, R9, R21, R0 ;  /* 0x0000001509097224 */ /* 0x000fe200078e0200 */
[----:B------:R-:W1:Y:S01]  /*13b0*/  LDC R23, c[0x0][0x658] ;  /* 0x00019600ff177b82 */ /* 0x000e620000000800 */
[----:B--2---:R-:W-:Y:S01]  /*13c0*/  ISETP.NE.U32.AND P1, PT, R24, RZ, PT ;  /* 0x000000ff1800720c */ /* 0x004fe20003f25070 */
[----:B------:R-:W-:Y:S02]  /*13d0*/  IMAD.MOV.U32 R0, RZ, RZ, -0x1 ;  /* 0xffffffffff007424 */ /* 0x000fe400078e00ff */
[----:B------:R-:W-:Y:S01]  /*13e0*/  IMAD.IADD R7, R7, 0x1, R9 ;  /* 0x0000000107077824 */ /* 0x000fe200078e0209 */
[----:B------:R-:W-:-:S03]  /*13f0*/  ISETP.NE.AND.EX P1, PT, R25, RZ, PT, P1 ;  /* 0x000000ff1900720c */ /* 0x000fc60003f25310 */
[----:B------:R-:W2:Y:S01]  /*1400*/  LDC R21, c[0x0][0x600] ;  /* 0x00018000ff157b82 */ /* 0x000ea20000000800 */
[-CC-:B---3--:R-:W-:Y:S02]  /*1410*/  SHF.R.U64 R19, R6, R8.reuse, R7.reuse ;  /* 0x0000000806137219 */ /* 0x188fe40000001207 */
[----:B------:R-:W-:-:S05]  /*1420*/  SHF.R.U32.HI R6, RZ, R8, R7 ;  /* 0x00000008ff067219 */ /* 0x000fca0000011607 */
[----:B------:R-:W3:Y:S01]  /*1430*/  LDC R18, c[0x0][0x648] ;  /* 0x00019200ff127b82 */ /* 0x000ee20000000800 */
[-CC-:B----4-:R-:W-:Y:S02]  /*1440*/  SHF.R.U64 R28, R19, R11.reuse, R6.reuse ;  /* 0x0000000b131c7219 */ /* 0x190fe40000001206 */
[----:B------:R-:W-:-:S05]  /*1450*/  SHF.R.U32.HI R6, RZ, R11, R6 ;  /* 0x0000000bff067219 */ /* 0x000fca0000011606 */
[----:B------:R-:W4:Y:S01]  /*1460*/  LDC R20, c[0x0][0x638] ;  /* 0x00018e00ff147b82 */ /* 0x000f220000000800 */
[-CC-:B-1----:R-:W-:Y:S02]  /*1470*/  SHF.R.U64 R30, R28, R23.reuse, R6.reuse ;  /* 0x000000171c1e7219 */ /* 0x182fe40000001206 */
[-C--:B------:R-:W-:Y:S02]  /*1480*/  SHF.L.U32 R0, R0, R23.reuse, RZ ;  /* 0x0000001700007219 */ /* 0x080fe400000006ff */
[----:B------:R-:W-:Y:S01]  /*1490*/  SHF.R.U32.HI R7, RZ, R23, R6 ;  /* 0x00000017ff077219 */ /* 0x000fe20000011606 */
[----:B------:R-:W-:Y:S01]  /*14a0*/  IMAD.MOV.U32 R6, RZ, RZ, R30 ;  /* 0x000000ffff067224 */ /* 0x000fe200078e001e */
[----:B0-----:R-:W-:Y:S01]  /*14b0*/  LOP3.LUT R13, RZ, R0, RZ, 0x33, !PT ;  /* 0x00000000ff0d7212 */ /* 0x001fe200078e33ff */
[----:B------:R-:W0:Y:S01]  /*14c0*/  LDC R26, c[0x0][0x610] ;  /* 0x00018400ff1a7b82 */ /* 0x000e220000000800 */
[----:B------:R-:W-:Y:S05]  /*14d0*/  @!P1 BRA `(.L_x_15) ;  /* 0x0000000000289947 */ /* 0x000fea0003800000 */
[----:B------:R-:W1:Y:S02]  /*14e0*/  LDC R11, c[0x0][0x64c] ;  /* 0x00019300ff0b7b82 */ /* 0x000e640000000800 */
[----:B-1----:R-:W-:-:S05]  /*14f0*/  IADD3 R11, P1, R30, R11, RZ ;  /* 0x0000000b1e0b7210 */ /* 0x002fca0007f3e0ff */
[----:B------:R-:W-:-:S04]  /*1500*/  IMAD.X R17, RZ, RZ, R7, P1 ;  /* 0x000000ffff117224 */ /* 0x000fc800008e0607 */
[----:B------:R-:W-:-:S04]  /*1510*/  IMAD.WIDE.U32 R6, R17, R24, RZ ;  /* 0x0000001811067225 */ /* 0x000fc800078e00ff */
[----:B------:R-:W-:-:S04]  /*1520*/  IMAD.WIDE.U32 R8, P1, R11, R25, R6 ;  /* 0x000000190b087225 */ /* 0x000fc80007820006 */
[----:B------:R-:W-:-:S04]  /*1530*/  IMAD.WIDE.U32 R6, R11, R24, RZ ;  /* 0x000000180b067225 */ /* 0x000fc800078e00ff */
[----:B------:R-:W-:Y:S01]  /*1540*/  IMAD.X R11, RZ, RZ, RZ, P1 ;  /* 0x000000ffff0b7224 */ /* 0x000fe200008e06ff */
[----:B------:R-:W-:Y:S01]  /*1550*/  IADD3 RZ, P1, R7, R8, RZ ;  /* 0x0000000807ff7210 */ /* 0x000fe20007f3e0ff */
[----:B------:R-:W-:-:S04]  /*1560*/  IMAD.MOV.U32 R10, RZ, RZ, R9 ;  /* 0x000000ffff0a7224 */ /* 0x000fc800078e0009 */
[----:B------:R-:W-:-:S08]  /*1570*/  IMAD.WIDE.U32.X R6, R17, R25, R10, P1 ;  /* 0x0000001911067225 */ /* 0x000fd000008e040a */
.L_x_15:
[----:B---3--:R-:W-:Y:S01]  /*1580*/  SHF.R.U64 R5, R6, R18, R7 ;  /* 0x0000001206057219 */ /* 0x008fe20000001207 */
[----:B--2---:R-:W-:Y:S01]  /*1590*/  VIADD R6, R21, 0xffffffff ;  /* 0xffffffff15067836 */ /* 0x004fe20000000000 */
[----:B------:R-:W-:Y:S01]  /*15a0*/  SHF.L.U32 R0, R22, R23, RZ ;  /* 0x0000001716007219 */ /* 0x000fe200000006ff */
[----:B------:R-:W-:Y:S01]  /*15b0*/  @P3 IMAD R14, R15, R16, R4 ;  /* 0x000000100f0e3224 */ /* 0x000fe200078e0204 */
[----:B------:R-:W-:Y:S01]  /*15c0*/  LOP3.LUT R13, R28, R13, RZ, 0xc0, !PT ;  /* 0x0000000d1c0d7212 */ /* 0x000fe200078ec0ff */
[----:B------:R-:W-:-:S04]  /*15d0*/  IMAD.MOV R7, RZ, RZ, -R5 ;  /* 0x000000ffff077224 */ /* 0x000fc800078e0a05 */
[----:B------:R-:W-:Y:S01]  /*15e0*/  IMAD R13, R0, R5, R13 ;  /* 0x00000005000d7224 */ /* 0x000fe200078e020d */
[----:B------:R-:W-:Y:S01]  /*15f0*/  LOP3.LUT R5, R19, R6, RZ, 0xc0, !PT ;  /* 0x0000000613057212 */ /* 0x000fe200078ec0ff */
[----:B----4-:R-:W-:Y:S02]  /*1600*/  IMAD R0, R7, R20, R30 ;  /* 0x0000001407007224 */ /* 0x010fe400078e021e */
[----:B------:R-:W-:Y:S02]  /*1610*/  IMAD.MOV.U32 R6, RZ, RZ, 0x1 ;  /* 0x00000001ff067424 */ /* 0x000fe400078e00ff */
[----:B0-----:R-:W-:Y:S02]  /*1620*/  IMAD R4, R13, R26, R14 ;  /* 0x0000001a0d047224 */ /* 0x001fe400078e020e */
[----:B------:R-:W-:Y:S01]  /*1630*/  IMAD R5, R0, R21, R5 ;  /* 0x0000001500057224 */ /* 0x000fe200078e0205 */
[----:B------:R-:W-:-:S04]  /*1640*/  PRMT R0, R6, 0x7610, R0 ;  /* 0x0000761006007816 */ /* 0x000fc80000000000 */
[----:B------:R-:W-:Y:S02]  /*1650*/  SEL R6, R5, R4, !P3 ;  /* 0x0000000405067207 */ /* 0x000fe40005800000 */
[----:B------:R-:W-:-:S03]  /*1660*/  SEL R4, R4, R5, !P3 ;  /* 0x0000000504047207 */ /* 0x000fc60005800000 */
[----:B------:R3:W-:Y:S04]  /*1670*/  STL [R1+0x8c], R6 ;  /* 0x00008c0601007387 */ /* 0x0007e80000100800 */
[----:B------:R3:W-:Y:S04]  /*1680*/  STL [R1+0x78], R27 ;  /* 0x0000781b01007387 */ /* 0x0007e80000100800 */
[----:B------:R3:W-:Y:S02]  /*1690*/  STL [R1+0x88], R4 ;  /* 0x0000880401007387 */ /* 0x0007e40000100800 */
.L_x_13:
[----:B------:R-:W-:Y:S05]  /*16a0*/  @!P2 BRA `(.L_x_16) ;  /* 0x00000000000ca947 */ /* 0x000fea0003800000 */
[----:B------:R-:W-:Y:S01]  /*16b0*/  UCGABAR_WAIT ;  /* 0x0000000000007dc7 */ /* 0x000fe20008000000 */
[----:B------:R-:W-:Y:S01]  /*16c0*/  CCTL.IVALL ;  /* 0x00000000ff00798f */ /* 0x000fe20002000000 */
[----:B------:R-:W-:Y:S05]  /*16d0*/  BRA `(.L_x_17) ;  /* 0x0000000000047947 */ /* 0x000fea0003800000 */
.L_x_16:
[----:B------:R-:W-:Y:S06]  /*16e0*/  BAR.SYNC.DEFER_BLOCKING 0x0 ;  /* 0x0000000000007b1d */ /* 0x000fec0000010000 */
.L_x_17:
[----:B------:R-:W-:Y:S05]  /*16f0*/  @!P4 BRA `(.L_x_18) ;  /* 0x000000d800b8c947 */ /* 0x000fea0003800000 */
[----:B------:R-:W-:-:S06]  /*1700*/  UISETP.GT.U32.AND UP0, UPT, UR12, 0x1, UPT ;  /* 0x000000010c00788c */ /* 0x000fcc000bf04070 */
[----:B------:R-:W-:-:S13]  /*1710*/  PLOP3.LUT P1, PT, PT, PT, UP0, 0x80, 0x0 ;  /* 0x000000000000781c */ /* 0x000fda0003f2f008 */
[----:B------:R-:W-:Y:S05]  /*1720*/  @P1 EXIT ;  /* 0x000000000000194d */ /* 0x000fea0003800000 */
.L_x_19:
[----:B------:R-:W-:-:S08]  /*1730*/  NOP ;  /* 0x0000000000007918 */ /* 0x000fd00000000000 */
[----:B------:R-:W4:Y:S02]  /*1740*/  USETMAXREG.TRY_ALLOC.CTAPOOL UP0, 0xe8 ;  /* 0x000000e8000079c8 */ /* 0x000f240008000600 */
[----:B----4-:R-:W-:-:S13]  /*1750*/  PLOP3.LUT P1, PT, PT, PT, UP0, 0x80, 0x0 ;  /* 0x000000000000781c */ /* 0x010fda0003f2f008 */
[----:B------:R-:W-:Y:S05]  /*1760*/  @!P1 BRA `(.L_x_19) ;  /* 0xfffffffc00f09947 */ /* 0x000fea000383ffff */
[----:B------:R-:W-:-:S13]  /*1770*/  LOP3.LUT P1, RZ, R0, 0xff, RZ, 0xc0, !PT ;  /* 0x000000ff00ff7812 */ /* 0x000fda000782c0ff */
[----:B------:R-:W-:Y:S05]  /*1780*/  @!P1 EXIT ;  /* 0x000000000000994d */ /* 0x000fea0003800000 */
[----:B------:R-:W4:Y:S01]  /*1790*/  S2UR UR6, SR_CgaCtaId ;  /* 0x00000000000679c3 */ /* 0x000f220000008800 */
[CC--:B------:R-:W-:Y:S01]  /*17a0*/  LEA.HI R0, R12.reuse, R3.reuse, RZ, 0x2 ;  /* 0x000000030c007211 */ /* 0x0c0fe200078f10ff */
[----:B------:R-:W-:Y:S01]  /*17b0*/  UIADD3 UR7, UR17, -0x1, URZ ;  /* 0xffffffff11077890 */ /* 0x000fe2000fffe03f */
[----:B------:R-:W-:Y:S01]  /*17c0*/  LEA.HI R3, R12, R3, RZ, 0x5 ;  /* 0x000000030c037211 */ /* 0x000fe200078f28ff */
[----:B------:R-:W-:Y:S01]  /*17d0*/  UMOV UR12, 0x400 ;  /* 0x00000400000c7882 */ /* 0x000fe20000000000 */
[--C-:B------:R-:W-:Y:S01]  /*17e0*/  SHF.R.S32.HI R2, RZ, 0x2, R0.reuse ;  /* 0x00000002ff027819 */ /* 0x100fe20000011400 */
[----:B------:R-:W-:Y:S01]  /*17f0*/  UISETP.LT.AND UP0, UPT, UR14, 0x1, UPT ;  /* 0x000000010e00788c */ /* 0x000fe2000bf01270 */
[----:B------:R-:W-:Y:S01]  /*1800*/  SHF.R.S32.HI R5, RZ, 0x1f, R0 ;  /* 0x0000001fff057819 */ /* 0x000fe20000011400 */
[----:B------:R-:W-:Y:S02]  /*1810*/  ULOP3.LUT UR27, UR13, 0x1, URZ, 0xfc, !UPT ;  /* 0x000000010d1b7892 */ /* 0x000fe4000f8efc3f */
[----:B------:R-:W-:Y:S01]  /*1820*/  USEL UR16, UR14, 0x1, UP0 ;  /* 0x000000010e107887 */ /* 0x000fe20008000000 */
[----:B------:R-:W-:Y:S01]  /*1830*/  LEA.HI R5, R5, R2, RZ, 0x3 ;  /* 0x0000000205057211 */ /* 0x000fe200078f18ff */
[----:B------:R-:W-:-:S02]  /*1840*/  UISETP.NE.AND UP0, UPT, UR7, URZ, UPT ;  /* 0x0000003f0700728c */ /* 0x000fc4000bf05270 */
[----:B------:R-:W-:Y:S01]  /*1850*/  USHF.L.U32 UR28, UR14, 0x1, URZ ;  /* 0x000000010e1c7899 */ /* 0x000fe2000800063f */
[----:B------:R-:W-:Y:S01]  /*1860*/  LOP3.LUT R5, R5, 0xfffffff8, RZ, 0xc0, !PT ;  /* 0xfffffff805057812 */ /* 0x000fe200078ec0ff */
[----:B------:R-:W-:Y:S02]  /*1870*/  UIADD3 UR16, -UR16, UR14, URZ ;  /* 0x0000000e10107290 */ /* 0x000fe4000fffe13f */
[----:B------:R-:W-:Y:S02]  /*1880*/  USEL UR30, URZ, 0x1, UP0 ;  /* 0x000000013f1e7887 */ /* 0x000fe40008000000 */
[----:B------:R-:W-:Y:S01]  /*1890*/  IMAD.IADD R2, R2, 0x1, -R5 ;  /* 0x0000000102027824 */ /* 0x000fe200078e0a05 */
[----:B------:R-:W-:Y:S01]  /*18a0*/  SHF.R.S32.HI R5, RZ, 0x5, R3 ;  /* 0x00000005ff057819 */ /* 0x000fe20000011403 */
[----:B----4-:R-:W-:-:S03]  /*18b0*/  ULEA UR12, UR6, UR12, 0x18 ;  /* 0x0000000c060c7291 */ /* 0x010fc6000f8ec03f */
[--C-:B------:R-:W-:Y:S01]  /*18c0*/  SHF.R.S32.HI R3, RZ, 0x1f, R2.reuse ;  /* 0x0000001fff037819 */ /* 0x100fe20000011402 */
[----:B------:R-:W-:Y:S01]  /*18d0*/  USHF.L.U32 UR6, UR7, 0x3, URZ ;  /* 0x0000000307067899 */ /* 0x000fe2000800063f */
[C-C-:B------:R-:W-:Y:S01]  /*18e0*/  IMAD R0, R5.reuse, -0x10, -R2.reuse ;  /* 0xfffffff005007824 */ /* 0x140fe200078e0a02 */
[----:B------:R-:W-:Y:S02]  /*18f0*/  UIADD3 UR29, UR12, 0x170, URZ ;  /* 0x000001700c1d7890 */ /* 0x000fe4000fffe03f */
[----:B------:R-:W-:Y:S01]  /*1900*/  ULOP3.LUT UR6, UR6, 0x8, URZ, 0xc0, !UPT ;  /* 0x0000000806067892 */ /* 0x000fe2000f8ec03f */
[----:B------:R-:W-:Y:S01]  /*1910*/  IMAD.WIDE R2, R5, 0x10, R2 ;  /* 0x0000001005027825 */ /* 0x000fe200078e0202 */
[----:B------:R-:W-:Y:S02]  /*1920*/  ULEA UR17, UR17, UR29, 0x3 ;  /* 0x0000001d11117291 */ /* 0x000fe4000f8e183f */
[----:B------:R-:W-:Y:S02]  /*1930*/  ULOP3.LUT UR31, UR6, 0x8, URZ, 0x3c, !UPT ;  /* 0x00000008061f7892 */ /* 0x000fe4000f8e3c3f */
[----:B------:R-:W-:-:S03]  /*1940*/  ULOP3.LUT UR18, UR6, 0x18, URZ, 0x3c, !UPT ;  /* 0x0000001806127892 */ /* 0x000fc6000f8e3c3f */
[----:B------:R-:W-:Y:S02]  /*1950*/  ULDC UR6, c[0x0][0x284] ;  /* 0x0000a10000067ab9 */ /* 0x000fe40000000800 */
[----:B------:R-:W-:-:S05]  /*1960*/  VIADD R0, R0, UR6 ;  /* 0x0000000600007c36 */ /* 0x000fca0008000000 */
[----:B------:R4:W-:Y:S04]  /*1970*/  STL [R1+0x98], R0 ;  /* 0x0000980001007387 */ /* 0x0009e80000100800 */
[----:B------:R4:W-:Y:S02]  /*1980*/  STL.64 [R1+0x90], R2 ;  /* 0x0000900201007387 */ /* 0x0009e40000100a00 */
.L_x_302:
[----:B----4-:R-:W-:Y:S01]  /*1990*/  IMAD.U32 R0, RZ, RZ, UR30 ;  /* 0x0000001eff007e24 */ /* 0x010fe2000f8e00ff */
[----:B0-2---:R-:W4:Y:S01]  /*19a0*/  LDC R2, c[0x0][0x28c] ;  /* 0x0000a300ff027b82 */ /* 0x005f220000000800 */
[----:B------:R-:W-:Y:S01]  /*19b0*/  UMOV UR6, URZ ;  /* 0x0000003f00067c82 */ /* 0x000fe20008000000 */
[----:B------:R-:W-:Y:S02]  /*19c0*/  UMOV UR19, UR5 ;  /* 0x0000000500137c82 */ /* 0x000fe40008000000 */
[----:B------:R-:W-:-:S04]  /*19d0*/  SHF.L.U32 R0, R0, 0x1f, RZ ;  /* 0x0000001f00007819 */ /* 0x000fc800000006ff */
[----:B------:R-:W5:Y:S01]  /*19e0*/  SYNCS.PHASECHK.TRANS64.TRYWAIT P1, [UR17+-0x8], R0 ;  /* 0xfffff800ff0075a7 */ /* 0x000f620008020151 */
[----:B----4-:R-:W-:Y:S01]  /*19f0*/  ISETP.GE.AND P2, PT, R2, 0x1, PT ;  /* 0x000000010200780c */ /* 0x010fe20003f46270 */
[----:B-----5:R-:W-:-:S12]  /*1a00*/  @!P1 BRA `(.L_x_20) ;  /* 0x000000f000bc9947 */ /* 0x020fd80003800000 */
.L_x_342:
[----:B------:R0:W-:Y:S01]  /*1a10*/  STL [R1+0x74], RZ ;  /* 0x000074ff01007387 */ /* 0x0001e20000100800 */
[----:B------:R-:W-:Y:S01]  /*1a20*/  UMOV UR7, URZ ;  /* 0x0000003f00077c82 */ /* 0x000fe20008000000 */
[----:B------:R-:W-:Y:S01]  /*1a30*/  UMOV UR8, URZ ;  /* 0x0000003f00087c82 */ /* 0x000fe20008000000 */
[----:B----4-:R-:W-:Y:S01]  /*1a40*/  IMAD.MOV.U32 R0, RZ, RZ, RZ ;  /* 0x000000ffff007224 */ /* 0x010fe200078e00ff */
[----:B------:R4:W-:Y:S01]  /*1a50*/  STL [R1+0x70], RZ ;  /* 0x000070ff01007387 */ /* 0x0009e20000100800 */
[----:B------:R-:W-:Y:S02]  /*1a60*/  CS2R R2, SRZ ;  /* 0x0000000000027805 */ /* 0x000fe4000001ff00 */
[----:B---3--:R-:W-:Y:S02]  /*1a70*/  CS2R R4, SRZ ;  /* 0x0000000000047805 */ /* 0x008fe4000001ff00 */
[----:B--2---:R-:W-:Y:S01]  /*1a80*/  CS2R R6, SRZ ;  /* 0x0000000000067805 */ /* 0x004fe2000001ff00 */
[----:B------:R4:W-:Y:S01]  /*1a90*/  STL [R1+0x6c], RZ ;  /* 0x00006cff01007387 */ /* 0x0009e20000100800 */
[----:B------:R-:W-:-:S02]  /*1aa0*/  CS2R R8, SRZ ;  /* 0x0000000000087805 */ /* 0x000fc4000001ff00 */
[----:B0-----:R-:W-:Y:S02]  /*1ab0*/  CS2R R10, SRZ ;  /* 0x00000000000a7805 */ /* 0x001fe4000001ff00 */
[----:B------:R-:W-:Y:S01]  /*1ac0*/  CS2R R12, SRZ ;  /* 0x00000000000c7805 */ /* 0x000fe2000001ff00 */
[----:B------:R4:W-:Y:S01]  /*1ad0*/  STL [R1+0x68], RZ ;  /* 0x000068ff01007387 */ /* 0x0009e20000100800 */
[----:B------:R-:W-:Y:S02]  /*1ae0*/  CS2R R14, SRZ ;  /* 0x00000000000e7805 */ /* 0x000fe4000001ff00 */
[----:B-1----:R-:W-:Y:S02]  /*1af0*/  CS2R R16, SRZ ;  /* 0x0000000000107805 */ /* 0x002fe4000001ff00 */
[----:B------:R-:W-:Y:S01]  /*1b00*/  CS2R R18, SRZ ;  /* 0x0000000000127805 */ /* 0x000fe2000001ff00 */
[----:B------:R4:W-:Y:S01]  /*1b10*/  STL [R1+0x64], RZ ;  /* 0x000064ff01007387 */ /* 0x0009e20000100800 */
[----:B------:R-:W-:-:S02]  /*1b20*/  CS2R R20, SRZ ;  /* 0x0000000000147805 */ /* 0x000fc4000001ff00 */
[----:B------:R-:W-:Y:S02]  /*1b30*/  CS2R R22, SRZ ;  /* 0x0000000000167805 */ /* 0x000fe4000001ff00 */
[----:B------:R-:W-:Y:S01]  /*1b40*/  CS2R R152, SRZ ;  /* 0x0000000000987805 */ /* 0x000fe2000001ff00 */
[----:B------:R4:W-:Y:S01]  /*1b50*/  STL [R1+0x60], RZ ;  /* 0x000060ff01007387 */ /* 0x0009e20000100800 */
[----:B------:R-:W-:Y:S02]  /*1b60*/  CS2R R154, SRZ ;  /* 0x00000000009a7805 */ /* 0x000fe4000001ff00 */
[----:B------:R-:W-:Y:S02]  /*1b70*/  CS2R R156, SRZ ;  /* 0x00000000009c7805 */ /* 0x000fe4000001ff00 */
        /* <DEDUP_REMOVED lines=46> */
[----:B------:R-:W-:Y:S01]  /*1e60*/  IMAD.MOV.U32 R226, RZ, RZ, RZ ;  /* 0x000000ffffe27224 */ /* 0x000fe200078e00ff */
[----:B------:R-:W-:Y:S01]  /*1e70*/  CS2R R24, SRZ ;  /* 0x0000000000187805 */ /* 0x000fe2000001ff00 */
[----:B------:R-:W-:Y:S01]  /*1e80*/  IMAD.U32 R227, RZ, RZ, UR4 ;  /* 0x00000004ffe37e24 */ /* 0x000fe2000f8e00ff */
[----:B------:R4:W-:Y:S01]  /*1e90*/  STL [R1+0x2c], RZ ;  /* 0x00002cff01007387 */ /* 0x0009e20000100800 */
[----:B------:R-:W-:Y:S02]  /*1ea0*/  CS2R R26, SRZ ;  /* 0x00000000001a7805 */ /* 0x000fe4000001ff00 */
[----:B------:R-:W-:-:S02]  /*1eb0*/  CS2R R28, SRZ ;  /* 0x00000000001c7805 */ /* 0x000fc4000001ff00 */
[----:B------:R-:W-:Y:S01]  /*1ec0*/  CS2R R30, SRZ ;  /* 0x00000000001e7805 */ /* 0x000fe2000001ff00 */
[----:B------:R4:W-:Y:S01]  /*1ed0*/  STL [R1+0x28], RZ ;  /* 0x000028ff01007387 */ /* 0x0009e20000100800 */
[----:B------:R-:W-:Y:S02]  /*1ee0*/  CS2R R32, SRZ ;  /* 0x0000000000207805 */ /* 0x000fe4000001ff00 */
[----:B------:R-:W-:Y:S02]  /*1ef0*/  CS2R R34, SRZ ;  /* 0x0000000000227805 */ /* 0x000fe4000001ff00 */
[----:B------:R-:W-:Y:S01]  /*1f00*/  CS2R R36, SRZ ;  /* 0x0000000000247805 */ /* 0x000fe2000001ff00 */
        /* <DEDUP_REMOVED lines=36> */
[----:B------:R4:W-:Y:S01]  /*2150*/  STL [R1], RZ ;  /* 0x000000ff01007387 */ /* 0x0009e20000100800 */
[----:B------:R-:W-:Y:S02]  /*2160*/  CS2R R92, SRZ ;  /* 0x00000000005c7805 */ /* 0x000fe4000001ff00 */
[----:B------:R-:W-:Y:S02]  /*2170*/  CS2R R94, SRZ ;  /* 0x00000000005e7805 */ /* 0x000fe4000001ff00 */
[----:B------:R-:W-:Y:S02]  /*2180*/  CS2R R96, SRZ ;  /* 0x0000000000607805 */ /* 0x000fe4000001ff00 */
[----:B------:R-:W-:Y:S02]  /*2190*/  CS2R R98, SRZ ;  /* 0x0000000000627805 */ /* 0x000fe4000001ff00 */
[----:B------:R-:W-:-:S02]  /*21a0*/  CS2R R100, SRZ ;  /* 0x0000000000647805 */ /* 0x000fc4000001ff00 */
[----:B------:R-:W-:Y:S02]  /*21b0*/  CS2R R102, SRZ ;  /* 0x0000000000667805 */ /* 0x000fe4000001ff00 */
        /* <DEDUP_REMOVED lines=23> */
[----:B------:R-:W-:Y:S01]  /*2330*/  CS2R R150, SRZ ;  /* 0x0000000000967805 */ /* 0x000fe2000001ff00 */
[----:B----4-:R-:W-:Y:S06]  /*2340*/  @!P2 BRA `(.L_x_21) ;  /* 0x000000100060a947 */ /* 0x010fec0003800000 */
[----:B------:R-:W-:-:S06]  /*2350*/  UISETP.NE.AND UP0, UPT, UR27, 0x3, UPT ;  /* 0x000000031b00788c */ /* 0x000fcc000bf05270 */
[----:B------:R-:W-:-:S13]  /*2360*/  PLOP3.LUT P2, PT, PT, PT, UP0, 0x80, 0x0 ;  /* 0x000000000000781c */ /* 0x000fda0003f4f008 */
[----:B------:R-:W-:Y:S05]  /*2370*/  @!P2 BRA `(.L_x_22) ;  /* 0x000000000004a947 */ /* 0x000fea0003800000 */
[----:B------:R-:W-:Y:S01]  /*2380*/  BPT.TRAP 0x1 ;  /* 0x000000040000795c */ /* 0x000fe20000300000 */
.L_x_22:
[----:B------:R-:W-:Y:S01]  /*2390*/  ULEA UR6, UR5, UR12, 0x3 ;  /* 0x0000000c05067291 */ /* 0x000fe2000f8e183f */
[----:B------:R-:W-:-:S05]  /*23a0*/  IMAD.U32 R0, RZ, RZ, UR4 ;  /* 0x00000004ff007e24 */ /* 0x000fca000f8e00ff */
[----:B------:R-:W-:-:S04]  /*23b0*/  SHF.L.U32 R0, R0, 0x1f, RZ ;  /* 0x0000001f00007819 */ /* 0x000fc800000006ff */
[----:B------:R0:W1:Y:S01]  /*23c0*/  SYNCS.PHASECHK.TRANS64.TRYWAIT P1, [UR6], R0 ;  /* 0x00000000ff0075a7 */ /* 0x0000620008020146 */
[----:B------:R-:W-:Y:S05]  /*23d0*/  @!P2 BRA `(.L_x_23) ;  /* 0x000000000004a947 */ /* 0x000fea0003800000 */
[----:B------:R-:W-:Y:S01]  /*23e0*/  BPT.TRAP 0x1 ;  /* 0x000000040000795c */ /* 0x000fe20000300000 */
.L_x_23:
[----:B-1----:R-:W-:Y:S05]  /*23f0*/  @P1 BRA `(.L_x_24) ;  /* 0x0000000000081947 */ /* 0x002fea0003800000 */
[----:B------:R-:W1:Y:S02]  /*2400*/  SYNCS.PHASECHK.TRANS64.TRYWAIT P1, [UR6], R0 ;  /* 0x00000000ff0075a7 */ /* 0x000e640008020146 */
[----:B-1----:R-:W-:Y:S05]  /*2410*/  @!P1 BRA `(.L_x_25) ;  /* 0x000000e800509947 */ /* 0x002fea0003800000 */
.L_x_24:
[----:B------:R2:W-:Y:S01]  /*2420*/  STL [R1+0x74], RZ ;  /* 0x000074ff01007387 */ /* 0x0005e20000100800 */
[----:B------:R-:W-:Y:S01]  /*2430*/  UIADD3 UR7, UR12, 0xb280, URZ ;  /* 0x0000b2800c077890 */ /* 0x000fe2000fffe03f */
[----:B------:R-:W-:Y:S01]  /*2440*/  WARPGROUP.ARRIVE ;  /* 0x00000000000079c5 */ /* 0x000fe20000000000 */
[----:B------:R-:W-:Y:S01]  /*2450*/  UIADD3 UR6, UR12, 0x280, URZ ;  /* 0x000002800c067890 */ /* 0x000fe2000fffe03f */
[----:B------:R2:W-:Y:S01]  /*2460*/  STL [R1+0x70], RZ ;  /* 0x000070ff01007387 */ /* 0x0005e20000100800 */
[----:B------:R-:W-:Y:S01]  /*2470*/  USHF.R.U32.HI UR7, URZ, 0x4, UR7 ;  /* 0x000000043f077899 */ /* 0x000fe20008011607 */
[----:B01----:R-:W-:Y:S01]  /*2480*/  IMAD.MOV.U32 R0, RZ, RZ, RZ ;  /* 0x000000ffff007224 */ /* 0x003fe200078e00ff */
[----:B------:R-:W-:Y:S01]  /*2490*/  USHF.R.U32.HI UR6, URZ, 0x4, UR6 ;  /* 0x000000043f067899 */ /* 0x000fe20008011606 */
[----:B------:R2:W-:Y:S01]  /*24a0*/  STL [R1+0x6c], RZ ;  /* 0x00006cff01007387 */ /* 0x0005e20000100800 */
[----:B------:R-:W-:Y:S01]  /*24b0*/  ULOP3.LUT UR7, UR7, 0x3fff, URZ, 0xc0, !UPT ;  /* 0x00003fff07077892 */ /* 0x000fe2000f8ec03f */
[----:B------:R-:W-:Y:S01]  /*24c0*/  CS2R R2, SRZ ;  /* 0x0000000000027805 */ /* 0x000fe2000001ff00 */
[----:B------:R-:W-:Y:S01]  /*24d0*/  ULOP3.LUT UR6, UR6, 0x3fff, URZ, 0xc0, !UPT ;  /* 0x00003fff06067892 */ /* 0x000fe2000f8ec03f */
[----:B------:R2:W-:Y:S01]  /*24e0*/  STL [R1+0x68], RZ ;  /* 0x000068ff01007387 */ /* 0x0005e20000100800 */
[----:B------:R-:W-:Y:S01]  /*24f0*/  ULOP3.LUT UR7, UR7, 0x10000, URZ, 0xfc, !UPT ;  /* 0x0001000007077892 */ /* 0x000fe2000f8efc3f */
[----:B------:R-:W-:Y:S01]  /*2500*/  CS2R R4, SRZ ;  /* 0x0000000000047805 */ /* 0x000fe2000001ff00 */
[----:B------:R-:W-:Y:S01]  /*2510*/  ULOP3.LUT UR6, UR6, 0x10000, URZ, 0xfc, !UPT ;  /* 0x0001000006067892 */ /* 0x000fe2000f8efc3f */
[----:B------:R2:W-:Y:S01]  /*2520*/  STL [R1+0x64], RZ ;  /* 0x000064ff01007387 */ /* 0x0005e20000100800 */
[----:B------:R-:W-:Y:S01]  /*2530*/  ULEA UR10, UR5, UR7, 0x9 ;  /* 0x00000007050a7291 */ /* 0x000fe2000f8e483f */
[----:B------:R-:W-:Y:S01]  /*2540*/  CS2R R6, SRZ ;  /* 0x0000000000067805 */ /* 0x000fe2000001ff00 */
[----:B------:R-:W-:Y:S01]  /*2550*/  ULEA UR8, UR5, UR6, 0x7 ;  /* 0x0000000605087291 */ /* 0x000fe2000f8e383f */
[----:B------:R2:W-:Y:S01]  /*2560*/  STL [R1+0x60], RZ ;  /* 0x000060ff01007387 */ /* 0x0005e20000100800 */
[----:B------:R-:W-:Y:S01]  /*2570*/  ULDC UR7, c[0x0][0x50c] ;  /* 0x0001430000077ab9 */ /* 0x000fe20000000800 */
[----:B------:R-:W-:Y:S01]  /*2580*/  UMOV UR9, 0xc0000010 ;  /* 0xc000001000097882 */ /* 0x000fe20000000000 */
[----:B------:R-:W-:Y:S01]  /*2590*/  UISETP.NE.AND UP0, UPT, UR7, 0x1, UPT ;  /* 0x000000010700788c */ /* 0x000fe2000bf05270 */
[----:B------:R2:W-:Y:S01]  /*25a0*/  STL [R1+0x5c], RZ ;  /* 0x00005cff01007387 */ /* 0x0005e20000100800 */
[----:B------:R-:W-:Y:S01]  /*25b0*/  UMOV UR11, 0xc0000010 ;  /* 0xc0000010000b7882 */ /* 0x000fe20000000000 */
[----:B------:R-:W-:Y:S01]  /*25c0*/  UMOV UR6, 0x1 ;  /* 0x0000000100067882 */ /* 0x000fe20000000000 */
[----:B------:R-:W-:Y:S01]  /*25d0*/  USEL UR7, URZ, 0x1, UP0 ;  /* 0x000000013f077887 */ /* 0x000fe20008000000 */
[----:B------:R2:W-:Y:S01]  /*25e0*/  STL [R1+0x58], RZ ;  /* 0x000058ff01007387 */ /* 0x0005e20000100800 */
[----:B------:R-:W-:Y:S01]  /*25f0*/  QGMMA.64x256x32.F32.E5M2.E5M2 R24, gdesc[UR8], RZ, !UPT, gsb0 ;  /* 0x03e00000081879f3 */ /* 0x000fe2000c0038ff */
[----:B------:R-:W-:-:S02]  /*2600*/  CS2R R8, SRZ ;  /* 0x0000000000087805 */ /* 0x000fc4000001ff00 */
[----:B------:R-:W-:Y:S01]  /*2610*/  CS2R R10, SRZ ;  /* 0x00000000000a7805 */ /* 0x000fe2000001ff00 */
[----:B------:R2:W-:Y:S01]  /*2620*/  STL [R1+0x54], RZ ;  /* 0x000054ff01007387 */ /* 0x0005e20000100800 */
[----:B------:R-:W-:Y:S02]  /*2630*/  ISETP.NE.AND P1, PT, RZ, UR7, PT ;  /* 0x00000007ff007c0c */ /* 0x000fe4000bf25270 */
        /* <DEDUP_REMOVED lines=56> */
[----:B------:R-:W-:Y:S01]  /*29c0*/  CS2R R224, SRZ ;  /* 0x0000000000e07805 */ /* 0x000fe2000001ff00 */
[----:B------:R-:W-:Y:S01]  /*29d0*/  IMAD.MOV.U32 R226, RZ, RZ, RZ ;  /* 0x000000ffffe27224 */ /* 0x000fe200078e00ff */
[----:B------:R2:W-:Y:S04]  /*29e0*/  STL [R1+0x18], RZ ;  /* 0x000018ff01007387 */ /* 0x0005e80000100800 */
[----:B------:R2:W-:Y:S04]  /*29f0*/  STL [R1+0x14], RZ ;  /* 0x000014ff01007387 */ /* 0x0005e80000100800 */
[----:B------:R2:W-:Y:S04]  /*2a00*/  STL [R1+0x10], RZ ;  /* 0x000010ff01007387 */ /* 0x0005e80000100800 */
[----:B------:R2:W-:Y:S04]  /*2a10*/  STL [R1+0xc], RZ ;  /* 0x00000cff01007387 */ /* 0x0005e80000100800 */
[----:B------:R2:W-:Y:S04]  /*2a20*/  STL [R1+0x8], RZ ;  /* 0x000008ff01007387 */ /* 0x0005e80000100800 */
[----:B------:R2:W-:Y:S04]  /*2a30*/  STL [R1+0x4], RZ ;  /* 0x000004ff01007387 */ /* 0x0005e80000100800 */
[----:B------:R2:W-:Y:S01]  /*2a40*/  STL [R1], RZ ;  /* 0x000000ff01007387 */ /* 0x0005e20000100800 */
[----:B------:R-:W-:Y:S05]  /*2a50*/  @!P1 BRA `(.L_x_26) ;  /* 0x0000000800809947 */ /* 0x000fea0003800000 */
[----:B------:R-:W-:Y:S02]  /*2a60*/  WARPGROUP.DEPBAR.LE gsb0, 0x0 ;  /* 0x00008000000079c5 */ /* 0x000fe40000010000 */
[----:B------:R-:W-:-:S01]  /*2a70*/  FADD R227, RZ, R122 ;  /* 0x0000007affe37221 */ /* 0x000fc20000000000 */
[----:B------:R-:W-:Y:S01]  /*2a80*/  FADD R226, RZ, R24 ;  /* 0x00000018ffe27221 */ /* 0x000fe20000000000 */
[----:B------:R-:W-:-:S01]  /*2a90*/  FADD R225, RZ, R25 ;  /* 0x00000019ffe17221 */ /* 0x000fc20000000000 */
[----:B------:R-:W-:Y:S01]  /*2aa0*/  FADD R224, RZ, R26 ;  /* 0x0000001affe07221 */ /* 0x000fe20000000000 */
[----:B------:R-:W-:-:S01]  /*2ab0*/  FADD R223, RZ, R27 ;  /* 0x0000001bffdf7221 */ /* 0x000fc20000000000 */
[----:B------:R0:W-:Y:S01]  /*2ac0*/  STL [R1], R227 ;  /* 0x000000e301007387 */ /* 0x0001e20000100800 */
[----:B------:R-:W-:-:S01]  /*2ad0*/  FADD R222, RZ, R28 ;  /* 0x0000001cffde7221 */ /* 0x000fc20000000000 */
[----:B------:R-:W-:Y:S01]  /*2ae0*/  FADD R221, RZ, R29 ;  /* 0x0000001dffdd7221 */ /* 0x000fe20000000000 */
[----:B------:R-:W-:-:S01]  /*2af0*/  FADD R220, RZ, R30 ;  /* 0x0000001effdc7221 */ /* 0x000fc20000000000 */
[----:B------:R-:W-:Y:S01]  /*2b00*/  FADD R219, RZ, R31 ;  /* 0x0000001fffdb7221 */ /* 0x000fe20000000000 */
[----:B------:R-:W-:-:S01]  /*2b10*/  FADD R218, RZ, R32 ;  /* 0x00000020ffda7221 */ /* 0x000fc20000000000 */
[----:B------:R-:W-:Y:S01]  /*2b20*/  FADD R217, RZ, R33 ;  /* 0x00000021ffd97221 */ /* 0x000fe20000000000 */
[----:B------:R-:W-:-:S01]  /*2b30*/  FADD R216, RZ, R34 ;  /* 0x00000022ffd87221 */ /* 0x000fc20000000000 */
[----:B------:R-:W-:Y:S01]  /*2b40*/  FADD R215, RZ, R35 ;  /* 0x00000023ffd77221 */ /* 0x000fe20000000000 */
[----:B------:R-:W-:-:S01]  /*2b50*/  FADD R214, RZ, R36 ;  /* 0x00000024ffd67221 */ /* 0x000fc20000000000 */
[----:B0-----:R-:W-:Y:S01]  /*2b60*/  FADD R227, RZ, R123 ;  /* 0x0000007bffe37221 */ /* 0x001fe20000000000 */
[----:B------:R-:W-:-:S01]  /*2b70*/  FADD R213, RZ, R37 ;  /* 0x00000025ffd57221 */ /* 0x000fc20000000000 */
[----:B------:R-:W-:Y:S01]  /*2b80*/  FADD R212, RZ, R38 ;  /* 0x00000026ffd47221 */ /* 0x000fe20000000000 */
[----:B------:R-:W-:-:S01]  /*2b90*/  FADD R211, RZ, R39 ;  /* 0x00000027ffd37221 */ /* 0x000fc20000000000 */
[----:B------:R-:W-:Y:S01]  /*2ba0*/  FADD R210, RZ, R40 ;  /* 0x00000028ffd27221 */ /* 0x000fe20000000000 */
[----:B------:R0:W-:Y:S01]  /*2bb0*/  STL [R1+0x4], R227 ;  /* 0x000004e301007387 */ /* 0x0001e20000100800 */
        /* <DEDUP_REMOVED lines=93> */
[----:B------:R-:W-:Y:S01]  /*3190*/  UMOV UR6, URZ ;  /* 0x0000003f00067c82 */ /* 0x000fe20008000000 */
[----:B0-----:R-:W-:-:S05]  /*31a0*/  FADD R227, RZ, R130 ;  /* 0x00000082ffe37221 */ /* 0x001fca0000000000 */
[----:B------:R0:W-:Y:S02]  /*31b0*/  STL [R1+0x20], R227 ;  /* 0x000020e301007387 */ /* 0x0001e40000100800 */
        /* <DEDUP_REMOVED lines=42> */
.L_x_26:
[----:B------:R-:W-:-:S04]  /*3460*/  UIADD3 UR19, UR5, 0x1, URZ ;  /* 0x0000000105137890 */ /* 0x000fc8000fffe03f */
[----:B------:R-:W-:-:S04]  /*3470*/  UISETP.NE.AND UP0, UPT, UR19, 0x16, UPT ;  /* 0x000000161300788c */ /* 0x000fc8000bf05270 */
[----:B------:R-:W-:Y:S02]  /*3480*/  USEL UR8, URZ, 0x1, UP0 ;  /* 0x000000013f087887 */ /* 0x000fe40008000000 */
[----:B------:R-:W-:Y:S02]  /*3490*/  USEL UR19, UR19, URZ, UP0 ;  /* 0x0000003f13137287 */ /* 0x000fe40008000000 */
[----:B------:R-:W-:-:S06]  /*34a0*/  ULOP3.LUT UR8, UR4, UR8, URZ, 0x3c, !UPT ;  /* 0x0000000804087292 */ /* 0x000fcc000f8e3c3f */
[----:B0-----:R-:W-:Y:S01]  /*34b0*/  IMAD.U32 R227, RZ, RZ, UR8 ;  /* 0x00000008ffe37e24 */ /* 0x001fe2000f8e00ff */
[----:B------:R-:W-:-:S06]  /*34c0*/  UMOV UR8, 0x1 ;  /* 0x0000000100087882 */ /* 0x000fcc0000000000 */
.L_x_21:
[----:B------:R-:W-:-:S06]  /*34d0*/  UISETP.GE.AND UP0, UPT, UR16, 0x1, UPT ;  /* 0x000000011000788c */ /* 0x000fcc000bf06270 */
[----:B------:R-:W-:-:S13]  /*34e0*/  PLOP3.LUT P1, PT, PT, PT, UP0, 0x80, 0x0 ;  /* 0x000000000000781c */ /* 0x000fda0003f2f008 */
[----:B------:R-:W-:Y:S05]  /*34f0*/  @!P1 BRA `(.L_x_27) ;  /* 0x0000001000809947 */ /* 0x000fea0003800000 */
[----:B------:R-:W-:Y:S01]  /*3500*/  IMAD.U32 R228, RZ, RZ, UR16 ;  /* 0x00000010ffe47e24 */ /* 0x000fe2000f8e00ff */
[----:B------:R-:W-:Y:S01]  /*3510*/  UMOV UR24, UR5 ;  /* 0x0000000500187c82 */ /* 0x000fe20008000000 */
[----:B------:R-:W-:-:S05]  /*3520*/  ULDC UR32, c[0x0][0x50c] ;  /* 0x0001430000207ab9 */ /* 0x000fca0000000800 */
.L_x_35:
[----:B------:R-:W-:-:S06]  /*3530*/  UISETP.NE.AND UP0, UPT, UR27, 0x3, UPT ;  /* 0x000000031b00788c */ /* 0x000fcc000bf05270 */
[----:B------:R-:W-:-:S13]  /*3540*/  PLOP3.LUT P2, PT, PT, PT, UP0, 0x80, 0x0 ;  /* 0x000000000000781c */ /* 0x000fda0003f4f008 */
[----:B01---5:R-:W-:Y:S05]  /*3550*/  @!P2 BRA `(.L_x_28) ;  /* 0x000000000004a947 */ /* 0x023fea0003800000 */
[----:B------:R-:W-:Y:S01]  /*3560*/  BPT.TRAP 0x1 ;  /* 0x000000040000795c */ /* 0x000fe20000300000 */
.L_x_28:
[----:B------:R-:W-:Y:S01]  /*3570*/  ULEA UR9, UR19, UR12, 0x3 ;  /* 0x0000000c13097291 */ /* 0x000fe2000f8e183f */
[----:B------:R-:W-:-:S08]  /*3580*/  SHF.L.U32 R229, R227, 0x1f, RZ ;  /* 0x0000001fe3e57819 */ /* 0x000fd000000006ff */
[----:B------:R0:W1:Y:S01]  /*3590*/  SYNCS.PHASECHK.TRANS64.TRYWAIT P1, [UR9], R229 ;  /* 0x000000e5ff0075a7 */ /* 0x0000620008020149 */
[----:B------:R-:W-:Y:S05]  /*35a0*/  @!P2 BRA `(.L_x_29) ;  /* 0x000000000004a947 */ /* 0x000fea0003800000 */
[----:B------:R-:W-:Y:S01]  /*35b0*/  BPT.TRAP 0x1 ;  /* 0x000000040000795c */ /* 0x000fe20000300000 */
.L_x_29:
[----:B-1----:R-:W-:Y:S05]  /*35c0*/  @P1 BRA `(.L_x_30) ;  /* 0x0000000000081947 */ /* 0x002fea0003800000 */
[----:B------:R-:W1:Y:S02]  /*35d0*/  SYNCS.PHASECHK.TRANS64.TRYWAIT P1, [UR9], R229 ;  /* 0x000000e5ff0075a7 */ /* 0x000e640008020149 */
[----:B-1----:R-:W-:Y:S05]  /*35e0*/  @!P1 BRA `(.L_x_31) ;  /* 0x000000d400f49947 */ /* 0x002fea0003800000 */
.L_x_30:
[----:B------:R-:W-:Y:S01]  /*35f0*/  UIADD3 UR9, UR12, 0x280, URZ ;  /* 0x000002800c097890 */ /* 0x000fe2000fffe03f */
[----:B------:R-:W-:Y:S01]  /*3600*/  WARPGROUP.ARRIVE ;  /* 0x00000000000079c5 */ /* 0x000fe20000000000 */
[----:B------:R-:W-:Y:S02]  /*3610*/  UIADD3 UR10, UR12, 0xb280, URZ ;  /* 0x0000b2800c0a7890 */ /* 0x000fe4000fffe03f */
[----:B------:R-:W-:Y:S02]  /*3620*/  UISETP.NE.AND UP0, UPT, UR7, URZ, UPT ;  /* 0x0000003f0700728c */ /* 0x000fe4000bf05270 */
[----:B------:R-:W-:Y:S02]  /*3630*/  USHF.R.U32.HI UR9, URZ, 0x4, UR9 ;  /* 0x000000043f097899 */ /* 0x000fe40008011609 */
[----:B------:R-:W-:Y:S02]  /*3640*/  USHF.R.U32.HI UR10, URZ, 0x4, UR10 ;  /* 0x000000043f0a7899 */ /* 0x000fe4000801160a */
[----:B------:R-:W-:-:S02]  /*3650*/  USEL UR8, UR8, URZ, !UP0 ;  /* 0x0000003f08087287 */ /* 0x000fc4000c000000 */
[----:B------:R-:W-:Y:S02]  /*3660*/  ULOP3.LUT UR9, UR9, 0x3fff, URZ, 0xc0, !UPT ;  /* 0x00003fff09097892 */ /* 0x000fe4000f8ec03f */
[----:B------:R-:W-:Y:S02]  /*3670*/  ULOP3.LUT UR10, UR10, 0x3fff, URZ, 0xc0, !UPT ;  /* 0x00003fff0a0a7892 */ /* 0x000fe4000f8ec03f */
[----:B------:R-:W-:Y:S02]  /*3680*/  UISETP.NE.U32.AND UP0, UPT, UR8, URZ, UPT ;  /* 0x0000003f0800728c */ /* 0x000fe4000bf05070 */
[----:B------:R-:W-:Y:S02]  /*3690*/  ULOP3.LUT UR8, UR9, 0x10000, URZ, 0xfc, !UPT ;  /* 0x0001000009087892 */ /* 0x000fe4000f8efc3f */
[----:B------:R-:W-:Y:S02]  /*36a0*/  ULOP3.LUT UR10, UR10, 0x10000, URZ, 0xfc, !UPT ;  /* 0x000100000a0a7892 */ /* 0x000fe4000f8efc3f */
[----:B------:R-:W-:-:S02]  /*36b0*/  ULEA UR8, UR19, UR8, 0x7 ;  /* 0x0000000813087291 */ /* 0x000fc4000f8e383f */
[----:B------:R-:W-:Y:S01]  /*36c0*/  ULEA UR10, UR19, UR10, 0x9 ;  /* 0x0000000a130a7291 */ /* 0x000fe2000f8e483f */
[----:B------:R-:W-:Y:S01]  /*36d0*/  UMOV UR9, 0xc0000010 ;  /* 0xc000001000097882 */ /* 0x000fe20000000000 */
[----:B------:R-:W-:Y:S01]  /*36e0*/  UMOV UR11, 0xc0000010 ;  /* 0xc0000010000b7882 */ /* 0x000fe20000000000 */
[----:B------:R-:W-:-:S06]  /*36f0*/  UIADD3 UR6, UR6, 0x1, URZ ;  /* 0x0000000106067890 */ /* 0x000fcc000fffe03f */
[----:B------:R-:W-:Y:S01]  /*3700*/  QGMMA.64x256x32.F32.E5M2.E5M2 R24, gdesc[UR8], R24, UP0, gsb0 ;  /* 0x03e00000081879f3 */ /* 0x000fe2000b803818 */
[----:B------:R-:W-:-:S04]  /*3710*/  UISETP.NE.AND UP0, UPT, UR6, UR32, UPT ;  /* 0x000000200600728c */ /* 0x000fc8000bf05270 */
[----:B------:R-:W-:-:S06]  /*3720*/  USEL UR7, URZ, 0x1, UP0 ;  /* 0x000000013f077887 */ /* 0x000fcc0008000000 */
[----:B------:R-:W-:Y:S01]  /*3730*/  ISETP.NE.AND P1, PT, RZ, UR7, PT ;  /* 0x00000007ff007c0c */ /* 0x000fe2000bf25270 */
[----:B------:R-:W-:-:S12]  /*3740*/  WARPGROUP.DEPBAR.LE gsb0, 0x1 ;  /* 0x00008000000079c5 */ /* 0x000fd80000010100 */
[----:B------:R-:W-:Y:S05]  /*3750*/  @!P1 BRA `(.L_x_32) ;  /* 0x0000000c00809947 */ /* 0x000fea0003800000 */
[----:B------:R-:W-:Y:S02]  /*3760*/  WARPGROUP.DEPBAR.LE gsb0, 0x0 ;  /* 0x00008000000079c5 */ /* 0x000fe40000010000 */
[----:B------:R-:W-:-:S01]  /*3770*/  FADD R226, R24, R226 ;  /* 0x000000e218e27221 */ /* 0x000fc20000000000 */
[----:B------:R-:W-:Y:S01]  /*3780*/  FADD R225, R25, R225 ;  /* 0x000000e119e17221 */ /* 0x000fe20000000000 */
[----:B------:R1:W-:Y:S01]  /*3790*/  STL [R1+0xa0], R227 ;  /* 0x0000a0e301007387 */ /* 0x0003e20000100800 */
[----:B------:R-:W-:-:S01]  /*37a0*/  FADD R224, R26, R224 ;  /* 0x000000e01ae07221 */ /* 0x000fc20000000000 */
[----:B------:R-:W-:Y:S01]  /*37b0*/  FADD R223, R27, R223 ;  /* 0x000000df1bdf7221 */ /* 0x000fe20000000000 */
[----:B------:R-:W-:-:S01]  /*37c0*/  FADD R222, R28, R222 ;  /* 0x000000de1cde7221 */ /* 0x000fc20000000000 */
[----:B------:R-:W-:Y:S01]  /*37d0*/  FADD R221, R29, R221 ;  /* 0x000000dd1ddd7221 */ /* 0x000fe20000000000 */
[----:B-1----:R-:W3:Y:S04]  /*37e0*/  LDL.LU R227, [R1+0x30] ;  /* 0x0000300001e37983 */ /* 0x002ee80000300800 */
[----:B------:R1:W-:Y:S01]  /*37f0*/  STL [R1+0xa4], R226 ;  /* 0x0000a4e201007387 */ /* 0x0003e20000100800 */
[----:B------:R-:W-:-:S01]  /*3800*/  FADD R220, R30, R220 ;  /* 0x000000dc1edc7221 */ /* 0x000fc20000000000 */
[----:B------:R-:W-:-:S02]  /*3810*/  FADD R219, R31, R219 ;  /* 0x000000db1fdb7221 */ /* 0x000fc40000000000 */
[----:B-1----:R-:W4:Y:S04]  /*3820*/  LDL.LU R226, [R1+0x2c] ;  /* 0x00002c0001e27983 */ /* 0x002f280000300800 */
[----:B------:R1:W-:Y:S01]  /*3830*/  STL [R1+0xa8], R225 ;  /* 0x0000a8e101007387 */ /* 0x0003e20000100800 */
[----:B------:R-:W-:-:S03]  /*3840*/  FADD R218, R32, R218 ;  /* 0x000000da20da7221 */ /* 0x000fc60000000000 */
[----:B-1----:R-:W2:Y:S04]  /*3850*/  LDL.LU R225, [R1+0x28] ;  /* 0x0000280001e17983 */ /* 0x002ea80000300800 */
        /* <DEDUP_REMOVED lines=9> */
[----:B------:R1:W-:Y:S04]  /*38f0*/  STL [R1+0xb8], R221 ;  /* 0x0000b8dd01007387 */ /* 0x0003e80000100800 */
        /* <DEDUP_REMOVED lines=12> */
[----:B-1----:R-:W2:Y:S01]  /*39c0*/  LDL.LU R215, [R1] ;  /* 0x0000000001d77983 */ /* 0x002ea20000300800 */
[----:B------:R-:W-:-:S01]  /*39d0*/  FADD R214, R36, R214 ;  /* 0x000000d624d67221 */ /* 0x000fc20000000000 */
[----:B------:R-:W-:Y:S01]  /*39e0*/  FADD R213, R37, R213 ;  /* 0x000000d525d57221 */ /* 0x000fe20000000000 */
[----:B------:R-:W-:-:S01]  /*39f0*/  FADD R212, R38, R212 ;  /* 0x000000d426d47221 */ /* 0x000fc20000000000 */
[----:B------:R-:W-:Y:S01]  /*3a00*/  FADD R211, R39, R211 ;  /* 0x000000d327d37221 */ /* 0x000fe20000000000 */
[----:B------:R-:W-:-:S01]  /*3a10*/  FADD R210, R40, R210 ;  /* 0x000000d228d27221 */ /* 0x000fc20000000000 */
[----:B------:R-:W-:Y:S01]  /*3a20*/  STL [R1+0xd4], R214 ;  /* 0x0000d4d601007387 */ /* 0x000fe20000100800 */
        /* <DEDUP_REMOVED lines=11> */
[----:B------:R1:W-:Y:S01]  /*3ae0*/  STL [R1+0xe0], R211 ;  /* 0x0000e0d301007387 */ /* 0x0003e20000100800 */
[----:B------:R-:W-:-:S01]  /*3af0*/  FADD R200, R50, R200 ;  /* 0x000000c832c87221 */ /* 0x000fc20000000000 */
[----:B------:R-:W-:Y:S01]  /*3b00*/  FADD R199, R51, R199 ;  /* 0x000000c733c77221 */ /* 0x000fe20000000000 */
        /* <DEDUP_REMOVED lines=69> */
[----:B-----5:R-:W-:Y:S01]  /*3f60*/  FADD R0, R121, R0 ;  /* 0x0000000079007221 */ /* 0x020fe20000000000 */
[----:B---3--:R-:W-:-:S01]  /*3f70*/  FADD R227, R134, R227 ;  /* 0x000000e386e37221 */ /* 0x008fc20000000000 */
[----:B----4-:R-:W-:Y:S01]  /*3f80*/  FADD R226, R133, R226 ;  /* 0x000000e285e27221 */ /* 0x010fe20000000000 */
[----:B--2---:R-:W-:-:S01]  /*3f90*/  FADD R225, R132, R225 ;  /* 0x000000e184e17221 */ /* 0x004fc20000000000 */
        /* <DEDUP_REMOVED lines=9> */
[----:B------:R-:W-:-:S05]  /*4030*/  FADD R215, R122, R215 ;  /* 0x000000d77ad77221 */ /* 0x000fca0000000000 */
[----:B------:R2:W-:Y:S04]  /*4040*/  STL [R1], R215 ;  /* 0x000000d701007387 */ /* 0x0005e80000100800 */
[----:B------:R3:W-:Y:S04]  /*4050*/  STL [R1+0x4], R216 ;  /* 0x000004d801007387 */ /* 0x0007e80000100800 */
        /* <DEDUP_REMOVED lines=8> */
[----:B-1----:R-:W4:Y:S04]  /*40e0*/  LDL.LU R211, [R1+0x34] ;  /* 0x0000340001d37983 */ /* 0x002f280000300800 */
[----:B------:R1:W-:Y:S04]  /*40f0*/  STL [R1+0x28], R225 ;  /* 0x000028e101007387 */ /* 0x0003e80000100800 */
[----:B------:R-:W4:Y:S04]  /*4100*/  LDL.LU R212, [R1+0x38] ;  /* 0x0000380001d47983 */ /* 0x000f280000300800 */
[----:B------:R1:W-:Y:S04]  /*4110*/  STL [R1+0x2c], R226 ;  /* 0x00002ce201007387 */ /* 0x0003e80000100800 */
[----:B------:R-:W4:Y:S04]  /*4120*/  LDL.LU R213, [R1+0x3c] ;  /* 0x00003c0001d57983 */ /* 0x000f280000300800 */
[----:B------:R1:W-:Y:S04]  /*4130*/  STL [R1+0x30], R227 ;  /* 0x000030e301007387 */ /* 0x0003e80000100800 */
[----:B------:R-:W4:Y:S04]  /*4140*/  LDL.LU R214, [R1+0x40] ;  /* 0x0000400001d67983 */ /* 0x000f280000300800 */
[----:B--2---:R-:W2:Y:S04]  /*4150*/  LDL.LU R215, [R1+0x44] ;  /* 0x0000440001d77983 */ /* 0x004ea80000300800 */
[----:B---3--:R-:W3:Y:S04]  /*4160*/  LDL.LU R216, [R1+0x48] ;  /* 0x0000480001d87983 */ /* 0x008ee80000300800 */
[----:B----4-:R-:W4:Y:S04]  /*4170*/  LDL.LU R217, [R1+0x4c] ;  /* 0x00004c0001d97983 */ /* 0x010f280000300800 */
[----:B0-----:R-:W4:Y:S04]  /*4180*/  LDL.LU R218, [R1+0x50] ;  /* 0x0000500001da7983 */ /* 0x001f280000300800 */
[----:B------:R-:W4:Y:S04]  /*4190*/  LDL.LU R219, [R1+0x54] ;  /* 0x0000540001db7983 */ /* 0x000f280000300800 */
[----:B------:R-:W4:Y:S04]  /*41a0*/  LDL.LU R220, [R1+0x58] ;  /* 0x0000580001dc7983 */ /* 0x000f280000300800 */
[----:B------:R-:W4:Y:S04]  /*41b0*/  LDL.LU R221, [R1+0x5c] ;  /* 0x00005c0001dd7983 */ /* 0x000f280000300800 */
[----:B------:R-:W4:Y:S04]  /*41c0*/  LDL.LU R222, [R1+0x60] ;  /* 0x0000600001de7983 */ /* 0x000f280000300800 */
[----:B------:R-:W4:Y:S04]  /*41d0*/  LDL.LU R223, [R1+0x64] ;  /* 0x0000640001df7983 */ /* 0x000f280000300800 */
[----:B------:R-:W4:Y:S04]  /*41e0*/  LDL.LU R224, [R1+0x68] ;  /* 0x0000680001e07983 */ /* 0x000f280000300800 */
[----:B-1----:R-:W4:Y:S04]  /*41f0*/  LDL.LU R225, [R1+0x6c] ;  /* 0x00006c0001e17983 */ /* 0x002f280000300800 */
[----:B------:R-:W4:Y:S04]  /*4200*/  LDL.LU R226, [R1+0x70] ;  /* 0x0000700001e27983 */ /* 0x000f280000300800 */
[----:B------:R-:W4:Y:S01]  /*4210*/  LDL.LU R227, [R1+0x74] ;  /* 0x0000740001e37983 */ /* 0x000f220000300800 */
[----:B------:R-:W-:-:S05]  /*4220*/  FADD R211, R135, R211 ;  /* 0x000000d387d37221 */ /* 0x000fca0000000000 */
[----:B------:R0:W-:Y:S01]  /*4230*/  STL [R1+0x34], R211 ;  /* 0x000034d301007387 */ /* 0x0001e20000100800 */
[----:B------:R-:W-:-:S03]  /*4240*/  FADD R212, R136, R212 ;  /* 0x000000d488d47221 */ /* 0x000fc60000000000 */
[----:B0-----:R1:W5:Y:S01]  /*4250*/  LDL.LU R211, [R1+0xe0] ;  /* 0x0000e00001d37983 */ /* 0x0013620000300800 */
[----:B------:R-:W-:-:S03]  /*4260*/  FADD R213, R137, R213 ;  /* 0x000000d589d57221 */ /* 0x000fc60000000000 */
[----:B------:R0:W-:Y:S01]  /*4270*/  STL [R1+0x38], R212 ;  /* 0x000038d401007387 */ /* 0x0001e20000100800 */
[----:B------:R-:W-:-:S01]  /*4280*/  FADD R214, R138, R214 ;  /* 0x000000d68ad67221 */ /* 0x000fc20000000000 */
[----:B--2---:R-:W-:Y:S02]  /*4290*/  FADD R215, R139, R215 ;  /* 0x000000d78bd77221 */ /* 0x004fe40000000000 */
[----:B0-----:R1:W5:Y:S01]  /*42a0*/  LDL.LU R212, [R1+0xdc] ;  /* 0x0000dc0001d47983 */ /* 0x0013620000300800 */
[----:B---3--:R-:W-:-:S03]  /*42b0*/  FADD R216, R140, R216 ;  /* 0x000000d88cd87221 */ /* 0x008fc60000000000 */
[----:B------:R0:W-:Y:S01]  /*42c0*/  STL [R1+0x3c], R213 ;  /* 0x00003cd501007387 */ /* 0x0001e20000100800 */
[----:B----4-:R-:W-:-:S03]  /*42d0*/  FADD R217, R141, R217 ;  /* 0x000000d98dd97221 */ /* 0x010fc60000000000 */
[----:B0-----:R1:W5:Y:S01]  /*42e0*/  LDL.LU R213, [R1+0xd8] ;  /* 0x0000d80001d57983 */ /* 0x0013620000300800 */
[----:B------:R-:W-:-:S03]  /*42f0*/  FADD R218, R142, R218 ;  /* 0x000000da8eda7221 */ /* 0x000fc60000000000 */
[----:B------:R0:W-:Y:S01]  /*4300*/  STL [R1+0x40], R214 ;  /* 0x000040d601007387 */ /* 0x0001e20000100800 */
[----:B------:R-:W-:-:S01]  /*4310*/  FADD R219, R143, R219 ;  /* 0x000000db8fdb7221 */ /* 0x000fc20000000000 */
[----:B------:R-:W-:Y:S02]  /*4320*/  FADD R220, R144, R220 ;  /* 0x000000dc90dc7221 */ /* 0x000fe40000000000 */
[----:B0-----:R1:W5:Y:S04]  /*4330*/  LDL.LU R214, [R1+0xd4] ;  /* 0x0000d40001d67983 */ /* 0x0013680000300800 */
[----:B------:R0:W-:Y:S01]  /*4340*/  STL [R1+0x44], R215 ;  /* 0x000044d701007387 */ /* 0x0001e20000100800 */
[----:B------:R-:W-:-:S01]  /*4350*/  FADD R221, R145, R221 ;  /* 0x000000dd91dd7221 */ /* 0x000fc20000000000 */
[----:B------:R-:W-:-:S02]  /*4360*/  FADD R222, R146, R222 ;  /* 0x000000de92de7221 */ /* 0x000fc40000000000 */
[----:B0-----:R1:W5:Y:S04]  /*4370*/  LDL.LU R215, [R1+0xd0] ;  /* 0x0000d00001d77983 */ /* 0x0013680000300800 */
[----:B------:R0:W-:Y:S01]  /*4380*/  STL [R1+0x48], R216 ;  /* 0x000048d801007387 */ /* 0x0001e20000100800 */
[----:B------:R-:W-:-:S03]  /*4390*/  FADD R223, R147, R223 ;  /* 0x000000df93df7221 */ /* 0x000fc60000000000 */
        /* <DEDUP_REMOVED lines=13> */
[----:B------:R0:W-:Y:S04]  /*4470*/  STL [R1+0x5c], R221 ;  /* 0x00005cdd01007387 */ /* 0x0001e80000100800 */
        /* <DEDUP_REMOVED lines=12> */
[----:B0-----:R1:W5:Y:S01]  /*4540*/  LDL.LU R227, [R1+0xa0] ;  /* 0x0000a00001e37983 */ /* 0x0013620000300800 */
[----:B------:R-:W-:-:S05]  /*4550*/  UMOV UR6, URZ ;  /* 0x0000003f00067c82 */ /* 0x000fca0008000000 */
.L_x_32:
[----:B------:R-:W-:Y:S05]  /*4560*/  @!P2 BRA `(.L_x_33) ;  /* 0x000000000004a947 */ /* 0x000fea0003800000 */
[----:B------:R-:W-:Y:S01]  /*4570*/  BPT.TRAP 0x1 ;  /* 0x000000040000795c */ /* 0x000fe20000300000 */
.L_x_33:
[----:B-----5:R3:W-:Y:S04]  /*4580*/  STL [R1+0xa0], R0 ;  /* 0x0000a00001007387 */ /* 0x0207e80000100800 */
[----:B---3--:R-:W3:Y:S01]  /*4590*/  LDL R0, [R1+0x7c] ;  /* 0x00007c0001007983 */ /* 0x008ee20000100800 */
[----:B0-----:R-:W-:-:S05]  /*45a0*/  IMAD.U32 R229, RZ, RZ, UR24 ;  /* 0x00000018ffe57e24 */ /* 0x001fca000f8e00ff */
[----:B------:R-:W-:-:S05]  /*45b0*/  @P0 LEA R229, R229, UR12, 0x3 ;  /* 0x0000000ce5e50c11 */ /* 0x000fca000f8e18ff */
[----:B------:R-:W-:Y:S01]  /*45c0*/  @P0 VIADD R229, R229, 0xb0 ;  /* 0x000000b0e5e50836 */ /* 0x000fe20000000000 */
[----:B------:R-:W-:-:S06]  /*45d0*/  UISETP.GT.U32.AND UP0, UPT, UR13, 0x1, UPT ;  /* 0x000000010d00788c */ /* 0x000fcc000bf04070 */
[----:B------:R-:W-:Y:S02]  /*45e0*/  PLOP3.LUT P1, PT, PT, PT, UP0, 0x80, 0x0 ;  /* 0x000000000000781c */ /* 0x000fe40003f2f008 */
[----:B---3--:R-:W-:Y:S02]  /*45f0*/  @P0 PRMT R229, R0, 0x654, R229 ;  /* 0x0000065400e50816 */ /* 0x008fe400000000e5 */
[----:B------:R0:W5:Y:S02]  /*4600*/  LDL.LU R0, [R1+0xa0] ;  /* 0x0000a00001007983 */ /* 0x0001640000300800 */
[----:B------:R0:W-:Y:S07]  /*4610*/  @P0 SYNCS.ARRIVE.TRANS64.RED.A1T0 RZ, [R229+URZ], RZ ;  /* 0x000000ffe5ff09a7 */ /* 0x0001ee000810043f */
[----:B------:R-:W-:Y:S05]  /*4620*/  @P1 BRA `(.L_x_34) ;  /* 0x0000000000041947 */ /* 0x000fea0003800000 */
[----:B------:R-:W-:Y:S01]  /*4630*/  BPT.TRAP 0x1 ;  /* 0x000000040000795c */ /* 0x000fe20000300000 */
.L_x_34:
[----:B------:R-:W-:Y:S01]  /*4640*/  UIADD3 UR19, UR19, 0x1, URZ ;  /* 0x0000000113137890 */ /* 0x000fe2000fffe03f */
[C---:B------:R-:W-:Y:S01]  /*4650*/  ISETP.GT.AND P1, PT, R228.reuse, 0x1, PT ;  /* 0x00000001e400780c */ /* 0x040fe20003f24270 */
[----:B------:R-:W-:Y:S01]  /*4660*/  UIADD3 UR24, UR24, 0x1, URZ ;  /* 0x0000000118187890 */ /* 0x000fe2000fffe03f */
[----:B------:R-:W-:Y:S01]  /*4670*/  VIADD R228, R228, 0xffffffff ;  /* 0xffffffffe4e47836 */ /* 0x000fe20000000000 */
[----:B------:R-:W-:Y:S02]  /*4680*/  UISETP.NE.AND UP0, UPT, UR19, 0x16, UPT ;  /* 0x000000161300788c */ /* 0x000fe4000bf05270 */
[----:B------:R-:W-:Y:S02]  /*4690*/  UISETP.NE.AND UP1, UPT, UR24, 0x16, UPT ;  /* 0x000000161800788c */ /* 0x000fe4000bf25270 */
[----:B------:R-:W-:Y:S02]  /*46a0*/  USEL UR8, URZ, 0x1, UP0 ;  /* 0x000000013f087887 */ /* 0x000fe40008000000 */
[----:B------:R-:W-:-:S02]  /*46b0*/  USEL UR19, UR19, URZ, UP0 ;  /* 0x0000003f13137287 */ /* 0x000fc40008000000 */
[----:B------:R-:W-:Y:S02]  /*46c0*/  USEL UR24, UR24, URZ, UP1 ;  /* 0x0000003f18187287 */ /* 0x000fe40008800000 */
[----:B------:R-:W-:Y:S01]  /*46d0*/  LOP3.LUT R227, R227, UR8, RZ, 0x3c, !PT ;  /* 0x00000008e3e37c12 */ /* 0x000fe2000f8e3cff */
[----:B------:R-:W-:Y:S01]  /*46e0*/  UMOV UR8, 0x1 ;  /* 0x0000000100087882 */ /* 0x000fe20000000000 */
[----:B------:R-:W-:Y:S08]  /*46f0*/  @P1 BRA `(.L_x_35) ;  /* 0xffffffec008c1947 */ /* 0x000ff0000383ffff */
.L_x_27:
[----:B------:R-:W-:-:S04]  /*4700*/  UISETP.NE.AND UP0, UPT, UR6, URZ, UPT ;  /* 0x0000003f0600728c */ /* 0x000fc8000bf05270 */
[----:B------:R-:W-:-:S06]  /*4710*/  USEL UR6, URZ, 0x1, !UP0 ;  /* 0x000000013f067887 */ /* 0x000fcc000c000000 */
[----:B------:R-:W-:-:S13]  /*4720*/  ISETP.NE.AND P1, PT, RZ, UR6, PT ;  /* 0x00000006ff007c0c */ /* 0x000fda000bf25270 */
[----:B------:R-:W-:Y:S05]  /*4730*/  @!P1 BRA `(.L_x_36) ;  /* 0x0000000c00dc9947 */ /* 0x000fea0003800000 */
[----:B------:R-:W3:Y:S04]  /*4740*/  LDL.LU R227, [R1+0x74] ;  /* 0x0000740001e37983 */ /* 0x000ee80000300800 */
[----:B---3--:R3:W-:Y:S04]  /*4750*/  STL [R1+0xa0], R227 ;  /* 0x0000a0e301007387 */ /* 0x0087e80000100800 */
[----:B---3--:R-:W3:Y:S04]  /*4760*/  LDL.LU R227, [R1+0x70] ;  /* 0x0000700001e37983 */ /* 0x008ee80000300800 */
        /* <DEDUP_REMOVED lines=55> */
[----:B---3--:R-:W3:Y:S01]  /*4ae0*/  LDL.LU R227, [R1] ;  /* 0x0000000001e37983 */ /* 0x008ee20000300800 */
[----:B------:R-:W-:-:S02]  /*4af0*/  WARPGROUP.DEPBAR.LE gsb0, 0x0 ;  /* 0x00008000000079c5 */ /* 0x000fc40000010000 */
[----:B------:R-:W-:Y:S01]  /*4b00*/  FADD R226, R24, R226 ;  /* 0x000000e218e27221 */ /* 0x000fe20000000000 */
        /* <DEDUP_REMOVED lines=96> */
[----:B-----5:R-:W-:Y:S01]  /*5110*/  FADD R0, R121, R0 ;  /* 0x0000000079007221 */ /* 0x020fe20000000000 */
[----:B---3--:R-:W-:-:S05]  /*5120*/  FADD R227, R122, R227 ;  /* 0x000000e37ae37221 */ /* 0x008fca0000000000 */
[----:B------:R3:W-:Y:S04]  /*5130*/  STL [R1], R227 ;  /* 0x000000e301007387 */ /* 0x0007e80000100800 */
[----:B---3--:R-:W3:Y:S02]  /*5140*/  LDL.LU R227, [R1+0x110] ;  /* 0x0001100001e37983 */ /* 0x008ee40000300800 */
[----:B---3--:R-:W-:-:S05]  /*5150*/  FADD R227, R123, R227 ;  /* 0x000000e37be37221 */ /* 0x008fca0000000000 */
[----:B------:R3:W-:Y:S04]  /*5160*/  STL [R1+0x4], R227 ;  /* 0x000004e301007387 */ /* 0x0007e80000100800 */
        /* <DEDUP_REMOVED lines=83> */
[----:B------:R3:W-:Y:S02]  /*56a0*/  STL [R1+0x74], R227 ;  /* 0x000074e301007387 */ /* 0x0007e40000100800 */
.L_x_36:
[----:B---3--:R-:W-:-:S04]  /*56b0*/  IMAD.U32 R227, RZ, RZ, UR31 ;  /* 0x0000001fffe37e24 */ /* 0x008fc8000f8e00ff */
[----:B------:R3:W-:Y:S01]  /*56c0*/  SYNCS.ARRIVE.TRANS64.A1T0 RZ, [R227+UR29], RZ ;  /* 0x000000ffe3ff79a7 */ /* 0x0007e2000810001d */
[----:B------:R-:W-:Y:S02]  /*56d0*/  WARPGROUP.DEPBAR.LE gsb0, 0x0 ;  /* 0x00008000000079c5 */ /* 0x000fe40000010000 */
[----:B------:R-:W4:Y:S02]  /*56e0*/  LDC R24, c[0x0][0x28c] ;  /* 0x0000a300ff187b82 */ /* 0x000f240000000800 */
[----:B----4-:R-:W-:-:S13]  /*56f0*/  ISETP.GE.AND P1, PT, R24, 0x1, PT ;  /* 0x000000011800780c */ /* 0x010fda0003f26270 */
[----:B---3--:R-:W-:Y:S05]  /*5700*/  @!P1 BRA `(.L_x_37) ;  /* 0x0000000000509947 */ /* 0x008fea0003800000 */
[----:B------:R-:W-:-:S06]  /*5710*/  UISETP.NE.AND UP0, UPT, UR27, 0x3, UPT ;  /* 0x000000031b00788c */ /* 0x000fcc000bf05270 */
[----:B------:R-:W-:-:S13]  /*5720*/  PLOP3.LUT P1, PT, PT, PT, UP0, 0x80, 0x0 ;  /* 0x000000000000781c */ /* 0x000fda0003f2f008 */
[----:B------:R-:W-:Y:S05]  /*5730*/  @!P1 BRA `(.L_x_38) ;  /* 0x0000000000049947 */ /* 0x000fea0003800000 */
[----:B------:R-:W-:Y:S01]  /*5740*/  BPT.TRAP 0x1 ;  /* 0x000000040000795c */ /* 0x000fe20000300000 */
.L_x_38:
[----:B------:R-:W3:Y:S01]  /*5750*/  LDL R227, [R1+0x7c] ;  /* 0x00007c0001e37983 */ /* 0x000ee20000100800 */
[----:B------:R-:W-:-:S05]  /*5760*/  VOTEU.ANY UP0, P0 ;  /* 0x00000000003f7886 */ /* 0x000fca0000000100 */
[----:B------:R-:W-:Y:S02]  /*5770*/  @UP0 UIADD3 UR6, UR16, UR5, URZ ;  /* 0x0000000510060290 */ /* 0x000fe4000fffe03f */
[----:B------:R-:W-:-:S04]  /*5780*/  UISETP.GT.U32.AND UP0, UPT, UR13, 0x1, UPT ;  /* 0x000000010d00788c */ /* 0x000fc8000bf04070 */
[----:B------:R-:W-:Y:S02]  /*5790*/  IMAD.U32 R24, RZ, RZ, UR6 ;  /* 0x00000006ff187e24 */ /* 0x000fe4000f8e00ff */
[----:B------:R-:W-:Y:S01]  /*57a0*/  IMAD.U32 R27, RZ, RZ, UR6 ;  /* 0x00000006ff1b7e24 */ /* 0x000fe2000f8e00ff */
[----:B------:R-:W-:Y:S01]  /*57b0*/  PLOP3.LUT P1, PT, PT, PT, UP0, 0x80, 0x0 ;  /* 0x000000000000781c */ /* 0x000fe20003f2f008 */
[----:B------:R-:W-:-:S05]  /*57c0*/  @P0 IMAD.WIDE.U32 R24, R24, -0x45d1745d, RZ ;  /* 0xba2e8ba318180825 */ /* 0x000fca00078e00ff */
[----:B------:R-:W-:-:S05]  /*57d0*/  @P0 SHF.R.U32.HI R24, RZ, 0x4, R25 ;  /* 0x00000004ff180819 */ /* 0x000fca0000011619 */
[----:B------:R-:W-:-:S05]  /*57e0*/  @P0 IMAD R24, R24, -0x16, R27 ;  /* 0xffffffea18180824 */ /* 0x000fca00078e021b */
[----:B------:R-:W-:-:S05]  /*57f0*/  @P0 LEA R24, R24, UR12, 0x3 ;  /* 0x0000000c18180c11 */ /* 0x000fca000f8e18ff */
[----:B------:R-:W-:-:S05]  /*5800*/  @P0 VIADD R24, R24, 0xb0 ;  /* 0x000000b018180836 */ /* 0x000fca0000000000 */
[----:B---3--:R-:W-:-:S04]  /*5810*/  @P0 PRMT R24, R227, 0x654, R24 ;  /* 0x00000654e3180816 */ /* 0x008fc80000000018 */
[----:B------:R3:W-:Y:S01]  /*5820*/  @P0 SYNCS.ARRIVE.TRANS64.RED.A1T0 RZ, [R24+URZ], RZ ;  /* 0x000000ff18ff09a7 */ /* 0x0007e2000810043f */
[----:B------:R-:W-:Y:S05]  /*5830*/  @P1 BRA `(.L_x_37) ;  /* 0x0000000000041947 */ /* 0x000fea0003800000 */
[----:B------:R-:W-:Y:S01]  /*5840*/  BPT.TRAP 0x1 ;  /* 0x000000040000795c */ /* 0x000fe20000300000 */
.L_x_37:
[----:B------:R-:W4:Y:S01]  /*5850*/  S2R R25, SR_TID.X ;  /* 0x0000000000197919 */ /* 0x000f220000002100 */
[----:B---3--:R-:W-:Y:S01]  /*5860*/  IMAD.U32 R24, RZ, RZ, UR30 ;  /* 0x0000001eff187e24 */ /* 0x008fe2000f8e00ff */
[----:B------:R-:W-:Y:S01]  /*5870*/  UIADD3 UR5, UR28, UR5, URZ ;  /* 0x000000051c057290 */ /* 0x000fe2000fffe03f */
[----:B------:R-:W3:Y:S01]  /*5880*/  LDC R35, c[0x0][0x288] ;  /* 0x0000a200ff237b82 */ /* 0x000ee20000000800 */
[----:B------:R-:W-:Y:S02]  /*5890*/  UISETP.GE.U32.AND UP1, UPT, UR28, 0x16, UPT ;  /* 0x000000161c00788c */ /* 0x000fe4000bf26070 */
[----:B------:R-:W-:Y:S01]  /*58a0*/  SHF.L.U32 R24, R24, 0x1f, RZ ;  /* 0x0000001f18187819 */ /* 0x000fe200000006ff */
[----:B------:R-:W-:Y:S02]  /*58b0*/  UISETP.GT.U32.AND UP0, UPT, UR5, 0x15, UPT ;  /* 0x000000150500788c */ /* 0x000fe4000bf04070 */
[----:B------:R-:W-:Y:S01]  /*58c0*/  UIMAD.WIDE.U32 UR6, UR5, -0x45d1745d, URZ ;  /* 0xba2e8ba3050678a5 */ /* 0x000fe2000f8e003f */
[----:B------:R-:W0:Y:S01]  /*58d0*/  SYNCS.PHASECHK.TRANS64.TRYWAIT P1, [UR17+0x8], R24 ;  /* 0x00000818ff0075a7 */ /* 0x000e220008020151 */
[----:B------:R-:W-:-:S02]  /*58e0*/  UISETP.LT.U32.AND UP0, UPT, UR28, 0x16, UP0 ;  /* 0x000000161c00788c */ /* 0x000fc40008701070 */
[----:B------:R-:W-:Y:S02]  /*58f0*/  USHF.R.U32.HI UR6, URZ, 0x4, UR7 ;  /* 0x000000043f067899 */ /* 0x000fe40008011607 */
[----:B------:R-:W-:Y:S02]  /*5900*/  USEL UR8, URZ, 0x1, !UP0 ;  /* 0x000000013f087887 */ /* 0x000fe4000c000000 */
[----:B------:R-:W-:Y:S02]  /*5910*/  UIMAD UR5, UR6, -0x16, UR5 ;  /* 0xffffffea060578a4 */ /* 0x000fe4000f8e0205 */
[----:B------:R-:W-:-:S04]  /*5920*/  ULOP3.LUT UR4, UR4, UR8, URZ, 0x3c, !UPT ;  /* 0x0000000804047292 */ /* 0x000fc8000f8e3c3f */
[----:B------:R-:W-:Y:S01]  /*5930*/  @UP1 ULOP3.LUT UR4, UR4, 0x1, UR6, 0x78, !UPT ;  /* 0x0000000104041892 */ /* 0x000fe2000f8e7806 */
[----:B----4-:R-:W-:-:S04]  /*5940*/  SHF.R.S32.HI R26, RZ, 0x1f, R25 ;  /* 0x0000001fff1a7819 */ /* 0x010fc80000011419 */
[----:B------:R-:W-:-:S04]  /*5950*/  LEA.HI R26, R26, R25, RZ, 0x7 ;  /* 0x000000191a1a7211 */ /* 0x000fc800078f38ff */
[----:B------:R-:W-:-:S05]  /*5960*/  LOP3.LUT R26, R26, 0xffffff80, RZ, 0xc0, !PT ;  /* 0xffffff801a1a7812 */ /* 0x000fca00078ec0ff */
[----:B------:R-:W-:-:S05]  /*5970*/  IMAD.IADD R26, R25, 0x1, -R26 ;  /* 0x00000001191a7824 */ /* 0x000fca00078e0a1a */
[----:B------:R-:W-:-:S04]  /*5980*/  SHF.R.S32.HI R25, RZ, 0x1f, R26 ;  /* 0x0000001fff197819 */ /* 0x000fc8000001141a */
[----:B------:R-:W-:-:S04]  /*5990*/  LEA.HI R25, R25, R26, RZ, 0x2 ;  /* 0x0000001a19197211 */ /* 0x000fc800078f10ff */
[----:B------:R-:W-:-:S05]  /*59a0*/  LOP3.LUT R25, R25, 0xfffffffc, RZ, 0xc0, !PT ;  /* 0xfffffffc19197812 */ /* 0x000fca00078ec0ff */
[----:B------:R-:W-:-:S04]  /*59b0*/  IMAD.IADD R40, R26, 0x1, -R25 ;  /* 0x000000011a287824 */ /* 0x000fc800078e0a19 */
[----:B------:R-:W-:Y:S01]  /*59c0*/  IMAD.SHL.U32 R32, R40, 0x2, RZ ;  /* 0x0000000228207824 */ /* 0x000fe200078e00ff */
[----:B0--3--:R-:W-:Y:S06]  /*59d0*/  @!P1 BRA `(.L_x_39) ;  /* 0x000000b400189947 */ /* 0x009fec0003800000 */
.L_x_343:
[----:B------:R3:W-:Y:S01]  /*59e0*/  STL [R1+0xa4], R2 ;  /* 0x0000a40201007387 */ /* 0x0007e20000100800 */
[----:B------:R-:W-:Y:S01]  /*59f0*/  ULDC UR8, c[0x0][0x284] ;  /* 0x0000a10000087ab9 */ /* 0x000fe20000000800 */
[----:B------:R-:W-:Y:S01]  /*5a00*/  SHF.R.S32.HI R33, RZ, 0x1f, R32 ;  /* 0x0000001fff217819 */ /* 0x000fe20000011420 */
[----:B------:R-:W-:Y:S01]  /*5a10*/  ULDC.64 UR6, c[0x0][0x5d0] ;  /* 0x0001740000067ab9 */ /* 0x000fe20000000a00 */
[----:B---3--:R-:W3:Y:S04]  /*5a20*/  LDL.LU R2, [R1+0x8c] ;  /* 0x00008c0001027983 */ /* 0x008ee80000300800 */
[----:B-----5:R4:W-:Y:S04]  /*5a30*/  STL [R1+0xa0], R0 ;  /* 0x0000a00001007387 */ /* 0x0209e80000100800 */
[----:B------:R-:W2:Y:S04]  /*5a40*/  LDL R227, [R1+0x78] ;  /* 0x0000780001e37983 */ /* 0x000ea80000100800 */
[----:B----4-:R-:W4:Y:S01]  /*5a50*/  LDL R0, [R1+0x88] ;  /* 0x0000880001007983 */ /* 0x010f220000100800 */
[----:B---3--:R-:W-:-:S03]  /*5a60*/  IMAD.SHL.U32 R37, R2, 0x100, RZ ;  /* 0x0000010002257824 */ /* 0x008fc600078e00ff */
[----:B------:R3:W5:Y:S01]  /*5a70*/  LDL.LU R2, [R1+0xa4] ;  /* 0x0000a40001027983 */ /* 0x0007620000300800 */
[----:B----4-:R-:W-:-:S03]  /*5a80*/  IMAD.SHL.U32 R34, R0, 0x40, RZ ;  /* 0x0000004000227824 */ /* 0x010fc600078e00ff */
[----:B------:R3:W5:Y:S02]  /*5a90*/  LDL.LU R0, [R1+0xa0] ;  /* 0x0000a00001007983 */ /* 0x0007640000300800 */
[----:B------:R-:W-:Y:S02]  /*5aa0*/  ISETP.GE.AND P1, PT, R34, UR8, PT ;  /* 0x0000000822007c0c */ /* 0x000fe4000bf26270 */
[----:B--2---:R-:W-:Y:S02]  /*5ab0*/  SHF.R.S32.HI R38, RZ, 0x1f, R227 ;  /* 0x0000001fff267819 */ /* 0x004fe400000114e3 */
[----:B------:R-:W-:Y:S01]  /*5ac0*/  ISETP.GE.OR P1, PT, R37, R35, P1 ;  /* 0x000000232500720c */ /* 0x000fe20000f26670 */
[----:B0-----:R-:W-:-:S04]  /*5ad0*/  IMAD.WIDE.U32 R24, R227, UR6, R32 ;  /* 0x00000006e3187c25 */ /* 0x001fc8000f8e0020 */
[----:B------:R-:W-:Y:S01]  /*5ae0*/  IMAD R26, R38, UR6, RZ ;  /* 0x00000006261a7c24 */ /* 0x000fe2000f8e02ff */
[----:B------:R-:W-:Y:S02]  /*5af0*/  SHF.R.S32.HI R36, RZ, 0x1f, R37 ;  /* 0x0000001fff247819 */ /* 0x000fe40000011425 */
[----:B------:R-:W-:Y:S01]  /*5b00*/  IADD3 R24, P2, R37, R24, RZ ;  /* 0x0000001825187210 */ /* 0x000fe20007f5e0ff */
[----:B------:R-:W-:-:S05]  /*5b10*/  IMAD R27, R227, UR7, R26 ;  /* 0x00000007e31b7c24 */ /* 0x000fca000f8e021a */
[----:B------:R-:W-:Y:S01]  /*5b20*/  IADD3.X R25, R36, R25, R27, P2, !PT ;  /* 0x0000001924197210 */ /* 0x000fe200017fe41b */
[----:B---3--:R-:W-:Y:S06]  /*5b30*/  @P1 BRA `(.L_x_40) ;  /* 0x0000008c00cc1947 */ /* 0x008fec0003800000 */
[----:B------:R0:W-:Y:S01]  /*5b40*/  STL.64 [R1+0xa8], R4 ;  /* 0x0000a80401007387 */ /* 0x0001e20000100a00 */
[----:B------:R-:W2:Y:S01]  /*5b50*/  LDC.64 R28, c[0x0][0x5c8] ;  /* 0x00017200ff1c7b82 */ /* 0x000ea20000000a00 */
[----:B------:R-:W-:Y:S02]  /*5b60*/  ULDC.64 UR6, c[0x0][0x5c0] ;  /* 0x0001700000067ab9 */ /* 0x000fe40000000a00 */
[----:B0-----:R-:W3:Y:S04]  /*5b70*/  LDL.64 R4, [R1+0x90] ;  /* 0x0000900001047983 */ /* 0x001ee80000100a00 */
[----:B-----5:R0:W-:Y:S04]  /*5b80*/  STL [R1+0xa4], R2 ;  /* 0x0000a40201007387 */ /* 0x0201e80000100800 */
[----:B0-----:R-:W3:Y:S04]  /*5b90*/  LDL.LU R2, [R1+0x88] ;  /* 0x0000880001027983 */ /* 0x001ee80000300800 */
[----:B------:R0:W-:Y:S04]  /*5ba0*/  STL [R1+0xa0], R0 ;  /* 0x0000a00001007387 */ /* 0x0001e80000100800 */
[----:B0-----:R-:W4:Y:S01]  /*5bb0*/  LDL R0, [R1+0x98] ;  /* 0x0000980001007983 */ /* 0x001f220000100800 */
[----:B---3--:R-:W-:-:S03]  /*5bc0*/  IMAD.WIDE R30, R2, 0x40, R4 ;  /* 0x00000040021e7825 */ /* 0x008fc600078e0204 */
[----:B------:R0:W5:Y:S04]  /*5bd0*/  LDL.LU.64 R4, [R1+0xa8] ;  /* 0x0000a80001047983 */ /* 0x0001680000300a00 */
[----:B------:R0:W5:Y:S01]  /*5be0*/  LDL.LU R2, [R1+0xa4] ;  /* 0x0000a40001027983 */ /* 0x0001620000300800 */
[-C--:B--2---:R-:W-:Y:S02]  /*5bf0*/  IMAD R26, R31, R28.reuse, RZ ;  /* 0x0000001c1f1a7224 */ /* 0x084fe400078e02ff */
[----:B------:R-:W-:-:S04]  /*5c00*/  IMAD.WIDE.U32 R24, R30, R28, R24 ;  /* 0x0000001c1e187225 */ /* 0x000fc800078e0018 */
[----:B------:R-:W-:Y:S01]  /*5c10*/  IMAD R27, R30, R29, R26 ;  /* 0x0000001d1e1b7224 */ /* 0x000fe200078e021a */
[----:B------:R-:W-:Y:S01]  /*5c20*/  LEA R26, P1, R28, R24, 0x3 ;  /* 0x000000181c1a7211 */ /* 0x000fe200078218ff */
[----:B----4-:R-:W-:Y:S01]  /*5c30*/  IMAD.IADD R39, R0, 0x1, -R34 ;  /* 0x0000000100277824 */ /* 0x010fe200078e0a22 */
[----:B------:R-:W-:Y:S01]  /*5c40*/  IADD3 R24, P2, R24, UR6, RZ ;  /* 0x0000000618187c10 */ /* 0x000fe2000ff5e0ff */
[----:B------:R0:W5:Y:S01]  /*5c50*/  LDL.LU R0, [R1+0xa0] ;  /* 0x0000a00001007983 */ /* 0x0001620000300800 */
[----:B------:R-:W-:Y:S01]  /*5c60*/  IMAD.IADD R27, R25, 0x1, R27 ;  /* 0x00000001191b7824 */ /* 0x000fe200078e021b */
[----:B------:R-:W-:-:S04]  /*5c70*/  IADD3 R26, P4, R26, UR6, RZ ;  /* 0x000000061a1a7c10 */ /* 0x000fc8000ff9e0ff */
[----:B------:R-:W-:Y:S01]  /*5c80*/  LEA.HI.X R29, R28, R27, R29, 0x3, P1 ;  /* 0x0000001b1c1d7211 */ /* 0x000fe200008f1c1d */
[----:B------:R-:W-:Y:S01]  /*5c90*/  IMAD R28, R40, -0x2, R35 ;  /* 0xfffffffe281c7824 */ /* 0x000fe200078e0223 */
[----:B------:R-:W-:Y:S01]  /*5ca0*/  FSETP.NEU.AND P1, PT, RZ, UR26, PT ;  /* 0x0000001aff007c0b */ /* 0x000fe2000bf2d000 */
[----:B------:R-:W-:Y:S01]  /*5cb0*/  BSSY B0, `(.L_x_40) ;  /* 0x00008db000007945 */ /* 0x000fe20003800000 */
[----:B------:R-:W-:Y:S02]  /*5cc0*/  IADD3.X R25, R27, UR7, RZ, P2, !PT ;  /* 0x000000071b197c10 */ /* 0x000fe400097fe4ff */
[----:B------:R-:W-:Y:S01]  /*5cd0*/  IADD3.X R27, R29, UR7, RZ, P4, !PT ;  /* 0x000000071d1b7c10 */ /* 0x000fe2000a7fe4ff */
[----:B------:R-:W-:-:S08]  /*5ce0*/  IMAD.IADD R34, R28, 0x1, -R37 ;  /* 0x000000011c227824 */ /* 0x000fd000078e0a25 */
[----:B0-----:R-:W-:Y:S05]  /*5cf0*/  @!P1 BRA `(.L_x_41) ;  /* 0x0000006800d89947 */ /* 0x001fea0003800000 */
[----:B------:R-:W-:Y:S01]  /*5d00*/  ULDC.64 UR6, c[0x0][0x5b8] ;  /* 0x00016e0000067ab9 */ /* 0x000fe20000000a00 */
[----:B------:R-:W-:Y:S01]  /*5d10*/  ULDC.64 UR8, c[0x0][0x5a8] ;  /* 0x00016a0000087ab9 */ /* 0x000fe20000000a00 */
[----:B------:R-:W-:Y:S01]  /*5d20*/  IMAD.WIDE.U32 R32, R227, UR6, R32 ;  /* 0x00000006e3207c25 */ /* 0x000fe2000f8e0020 */
[----:B------:R-:W-:Y:S03]  /*5d30*/  BSSY B1, `(.L_x_42) ;  /* 0x0000010000017945 */ /* 0x000fe60003800000 */
[----:B------:R-:W-:Y:S01]  /*5d40*/  IMAD R28, R38, UR6, RZ ;  /* 0x00000006261c7c24 */ /* 0x000fe2000f8e02ff */
[----:B------:R-:W-:-:S03]  /*5d50*/  IADD3 R32, P1, R37, R32, RZ ;  /* 0x0000002025207210 */ /* 0x000fc60007f3e0ff */
[----:B------:R-:W-:Y:S01]  /*5d60*/  IMAD R29, R227, UR7, R28 ;  /* 0x00000007e31d7c24 */ /* 0x000fe2000f8e021c */
[----:B------:R-:W-:Y:S02]  /*5d70*/  ULDC.64 UR6, c[0x0][0x5b0] ;  /* 0x00016c0000067ab9 */ /* 0x000fe40000000a00 */
[----:B------:R-:W-:Y:S02]  /*5d80*/  IMAD R35, R31, UR6, RZ ;  /* 0x000000061f237c24 */ /* 0x000fe4000f8e02ff */
[----:B------:R-:W-:Y:S02]  /*5d90*/  IADD3.X R33, R36, R33, R29, P1, !PT ;  /* 0x0000002124217210 */ /* 0x000fe40000ffe41d */
[----:B------:R-:W-:Y:S01]  /*5da0*/  ISETP.GE.AND P1, PT, R39, 0x1, PT ;  /* 0x000000012700780c */ /* 0x000fe20003f26270 */
[C---:B------:R-:W-:Y:S02]  /*5db0*/  IMAD R35, R30.reuse, UR7, R35 ;  /* 0x000000071e237c24 */ /* 0x040fe4000f8e0223 */
[----:B------:R-:W-:Y:S01]  /*5dc0*/  IMAD.WIDE.U32 R28, R30, UR6, R32 ;  /* 0x000000061e1c7c25 */ /* 0x000fe2000f8e0020 */
[----:B------:R-:W-:-:S02]  /*5dd0*/  ISETP.LT.OR P5, PT, R34, 0x1, !P1 ;  /* 0x000000012200780c */ /* 0x000fc40004fa1670 */
[----:B------:R-:W-:-:S04]  /*5de0*/  IADD3 R28, P2, R28, UR8, RZ ;  /* 0x000000081c1c7c10 */ /* 0x000fc8000ff5e0ff */
[--C-:B------:R-:W-:Y:S02]  /*5df0*/  IADD3.X R29, R29, UR9, R35.reuse, P2, !PT ;  /* 0x000000091d1d7c10 */ /* 0x100fe400097fe423 */
[----:B------:R-:W-:-:S05]  /*5e00*/  PRMT R35, RZ, 0x7610, R35 ;  /* 0x00007610ff237816 */ /* 0x000fca0000000023 */
[----:B------:R-:W-:Y:S05]  /*5e10*/  @P5 BRA `(.L_x_43) ;  /* 0x0000000000045947 */ /* 0x000fea0003800000 */
[----:B------:R0:W5:Y:S02]  /*5e20*/  LDG.E.U8 R35, desc[UR22][R28.64] ;  /* 0x000000161c237981 */ /* 0x000164000c1e1100 */
.L_x_43:
[----:B------:R-:W-:Y:S05]  /*5e30*/  BSYNC B1 ;  /* 0x0000000000017941 */ /* 0x000fea0003800000 */
.L_x_42:
[----:B-----5:R-:W-:Y:S01]  /*5e40*/  LOP3.LUT R35, R35, 0xff, RZ, 0xc0, !PT ;  /* 0x000000ff23237812 */ /* 0x020fe200078ec0ff */
[----:B------:R-:W-:Y:S01]  /*5e50*/  BSSY B1, `(.L_x_44) ;  /* 0x000000b000017945 */ /* 0x000fe20003800000 */
[----:B------:R-:W-:Y:S02]  /*5e60*/  ISETP.LT.OR P4, PT, R34, 0x2, !P1 ;  /* 0x000000022200780c */ /* 0x000fe40004f81670 */
[----:B------:R-:W-:-:S05]  /*5e70*/  F2FP.F16.E5M2.UNPACK_B R35, R35 ;  /* 0x00000023ff23723e */ /* 0x000fca00020004ff */
[----:B------:R-:W-:-:S05]  /*5e80*/  HADD2.F32 R35, -RZ, R35.H0_H0 ;  /* 0x20000023ff237230 */ /* 0x000fca0000004100 */
[----:B------:R-:W-:-:S04]  /*5e90*/  FMUL R35, R35, UR26 ;  /* 0x0000001a23237c20 */ /* 0x000fc80008400000 */
[----:B------:R-:W-:-:S05]  /*5ea0*/  FFMA R35, R226, UR25, R35 ;  /* 0x00000019e2237c23 */ /* 0x000fca0008000023 */
[----:B------:R-:W-:Y:S02]  /*5eb0*/  F2FP.SATFINITE.E5M2.F32.PACK_AB_MERGE_C R37, RZ, R35, RZ ;  /* 0x00000023ff25723e */ /* 0x000fe400048060ff */
[----:B------:R-:W-:-:S03]  /*5ec0*/  PRMT R35, RZ, 0x7610, R35 ;  /* 0x00007610ff237816 */ /* 0x000fc60000000023 */
[----:B------:R2:W-:Y:S01]  /*5ed0*/  @!P5 STG.E.U8 desc[UR22][R24.64], R37 ;  /* 0x000000251800d986 */ /* 0x0005e2000c101116 */
[----:B------:R-:W-:Y:S05]  /*5ee0*/  @P4 BRA `(.L_x_45) ;  /* 0x0000000000044947 */ /* 0x000fea0003800000 */
[----:B------:R3:W5:Y:S02]  /*5ef0*/  LDG.E.U8 R35, desc[UR22][R28.64+0x1] ;  /* 0x000001161c237981 */ /* 0x000764000c1e1100 */
.L_x_45:
[----:B------:R-:W-:Y:S05]  /*5f00*/  BSYNC B1 ;  /* 0x0000000000017941 */ /* 0x000fea0003800000 */
.L_x_44:
[----:B-----5:R-:W-:Y:S01]  /*5f10*/  LOP3.LUT R35, R35, 0xff, RZ, 0xc0, !PT ;  /* 0x000000ff23237812 */ /* 0x020fe200078ec0ff */
[----:B------:R-:W-:Y:S01]  /*5f20*/  BSSY B1, `(.L_x_46) ;  /* 0x0000013000017945 */ /* 0x000fe20003800000 */
[----:B--2---:R-:W-:Y:S02]  /*5f30*/  IADD3 R37, P2, R30, 0x8, RZ ;  /* 0x000000081e257810 */ /* 0x004fe40007f5e0ff */
[----:B------:R-:W-:-:S03]  /*5f40*/  F2FP.F16.E5M2.UNPACK_B R35, R35 ;  /* 0x00000023ff23723e */ /* 0x000fc600020004ff */
[----:B------:R-:W-:Y:S01]  /*5f50*/  IMAD.X R31, RZ, RZ, R31, P2 ;  /* 0x000000ffff1f7224 */ /* 0x000fe200010e061f */
[----:B------:R-:W-:Y:S01]  /*5f60*/  ISETP.GE.AND P2, PT, R39, 0x9, PT ;  /* 0x000000092700780c */ /* 0x000fe20003f46270 */
[----:B------:R-:W-:Y:S02]  /*5f70*/  HADD2.F32 R35, -RZ, R35.H0_H0 ;  /* 0x20000023ff237230 */ /* 0x000fe40000004100 */
[----:B------:R-:W-:Y:S01]  /*5f80*/  IMAD R36, R31, UR6, RZ ;  /* 0x000000061f247c24 */ /* 0x000fe2000f8e02ff */
[----:B------:R-:W-:Y:S01]  /*5f90*/  ISETP.LT.OR P5, PT, R34, 0x1, !P2 ;  /* 0x000000012200780c */ /* 0x000fe200057a1670 */
[----:B------:R-:W-:-:S04]  /*5fa0*/  IMAD.WIDE.U32 R32, R37, UR6, R32 ;  /* 0x0000000625207c25 */ /* 0x000fc8000f8e0020 */
[----:B------:R-:W-:Y:S01]  /*5fb0*/  FMUL R30, R35, UR26 ;  /* 0x0000001a231e7c20 */ /* 0x000fe20008400000 */
[----:B------:R-:W-:-:S03]  /*5fc0*/  IMAD R37, R37, UR7, R36 ;  /* 0x0000000725257c24 */ /* 0x000fc6000f8e0224 */
[----:B------:R-:W-:Y:S01]  /*5fd0*/  FFMA R225, R225, UR25, R30 ;  /* 0x00000019e1e17c23 */ /* 0x000fe2000800001e */
[----:B------:R-:W-:Y:S02]  /*5fe0*/  IADD3 R30, P6, R32, UR8, RZ ;  /* 0x00000008201e7c10 */ /* 0x000fe4000ffde0ff */
[----:B------:R-:W-:Y:S02]  /*5ff0*/  PRMT R32, RZ, 0x7610, R32 ;  /* 0x00007610ff207816 */ /* 0x000fe40000000020 */
[----:B------:R-:W-:Y:S02]  /*6000*/  F2FP.SATFINITE.E5M2.F32.PACK_AB_MERGE_C R225, RZ, R225, RZ ;  /* 0x000000e1ffe1723e */ /* 0x000fe400048060ff */
[----:B------:R-:W-:-:S03]  /*6010*/  IADD3.X R31, R33, UR9, R37, P6, !PT ;  /* 0x00000009211f7c10 */ /* 0x000fc6000b7fe425 */
[----:B------:R2:W-:Y:S01]  /*6020*/  @!P4 STG.E.U8 desc[UR22][R24.64+0x1], R225 ;  /* 0x000001e11800c986 */ /* 0x0005e2000c101116 */
[----:B------:R-:W-:Y:S05]  /*6030*/  @P5 BRA `(.L_x_47) ;  /* 0x0000000000045947 */ /* 0x000fea0003800000 */
[----:B------:R4:W5:Y:S02]  /*6040*/  LDG.E.U8 R32, desc[UR22][R30.64] ;  /* 0x000000161e207981 */ /* 0x000964000c1e1100 */
.L_x_47:
[----:B------:R-:W-:Y:S05]  /*6050*/  BSYNC B1 ;  /* 0x0000000000017941 */ /* 0x000fea0003800000 */
.L_x_46:
[----:B-----5:R-:W-:Y:S01]  /*6060*/  LOP3.LUT R32, R32, 0xff, RZ, 0xc0, !PT ;  /* 0x000000ff20207812 */ /* 0x020fe200078ec0ff */
[----:B------:R-:W-:Y:S01]  /*6070*/  BSSY B1, `(.L_x_48) ;  /* 0x000000b000017945 */ /* 0x000fe20003800000 */
[----:B------:R-:W-:Y:S02]  /*6080*/  ISETP.LT.OR P4, PT, R34, 0x2, !P2 ;  /* 0x000000022200780c */ /* 0x000fe40005781670 */
[----:B------:R-:W-:-:S05]  /*6090*/  F2FP.F16.E5M2.UNPACK_B R32, R32 ;  /* 0x00000020ff20723e */ /* 0x000fca00020004ff */
[----:B------:R-:W-:-:S05]  /*60a0*/  HADD2.F32 R32, -RZ, R32.H0_H0 ;  /* 0x20000020ff207230 */ /* 0x000fca0000004100 */
[----:B------:R-:W-:Y:S01]  /*60b0*/  FMUL R33, R32, UR26 ;  /* 0x0000001a20217c20 */ /* 0x000fe20008400000 */
[----:B------:R-:W-:-:S03]  /*60c0*/  PRMT R32, RZ, 0x7610, R32 ;  /* 0x00007610ff207816 */ /* 0x000fc60000000020 */
[----:B------:R-:W-:-:S05]  /*60d0*/  FFMA R33, R224, UR25, R33 ;  /* 0x00000019e0217c23 */ /* 0x000fca0008000021 */
[----:B------:R-:W-:-:S05]  /*60e0*/  F2FP.SATFINITE.E5M2.F32.PACK_AB_MERGE_C R33, RZ, R33, RZ ;  /* 0x00000021ff21723e */ /* 0x000fca00048060ff */
[----:B------:R0:W-:Y:S01]  /*60f0*/  @!P5 STG.E.U8 desc[UR22][R26.64], R33 ;  /* 0x000000211a00d986 */ /* 0x0001e2000c101116 */
[----:B------:R-:W-:Y:S05]  /*6100*/  @P4 BRA `(.L_x_49) ;  /* 0x0000000000044947 */ /* 0x000fea0003800000 */
[----:B------:R0:W5:Y:S02]  /*6110*/  LDG.E.U8 R32, desc[UR22][R30.64+0x1] ;  /* 0x000001161e207981 */ /* 0x000164000c1e1100 */
.L_x_49:
[----:B------:R-:W-:Y:S05]  /*6120*/  BSYNC B1 ;  /* 0x0000000000017941 */ /* 0x000fea0003800000 */
.L_x_48:
[----:B-----5:R-:W-:Y:S01]  /*6130*/  LOP3.LUT R32, R32, 0xff, RZ, 0xc0, !PT ;  /* 0x000000ff20207812 */ /* 0x020fe200078ec0ff */
[----:B------:R-:W-:Y:S01]  /*6140*/  BSSY B1, `(.L_x_50) ;  /* 0x000000b000017945 */ /* 0x000fe20003800000 */
[----:B------:R-:W-:Y:S02]  /*6150*/  ISETP.LT.OR P5, PT, R34, 0x9, !P1 ;  /* 0x000000092200780c */ /* 0x000fe40004fa1670 */
[----:B------:R-:W-:-:S05]  /*6160*/  F2FP.F16.E5M2.UNPACK_B R32, R32 ;  /* 0x00000020ff20723e */ /* 0x000fca00020004ff */
[----:B------:R-:W-:-:S05]  /*6170*/  HADD2.F32 R32, -RZ, R32.H0_H0 ;  /* 0x20000020ff207230 */ /* 0x000fca0000004100 */
[----:B------:R-:W-:-:S04]  /*6180*/  FMUL R32, R32, UR26 ;  /* 0x0000001a20207c20 */ /* 0x000fc80008400000 */
[----:B------:R-:W-:-:S05]  /*6190*/  FFMA R32, R223, UR25, R32 ;  /* 0x00000019df207c23 */ /* 0x000fca0008000020 */
[----:B0-----:R-:W-:Y:S02]  /*61a0*/  F2FP.SATFINITE.E5M2.F32.PACK_AB_MERGE_C R33, RZ, R32, RZ ;  /* 0x00000020ff21723e */ /* 0x001fe400048060ff */
[----:B------:R-:W-:-:S03]  /*61b0*/  PRMT R32, RZ, 0x7610, R32 ;  /* 0x00007610ff207816 */ /* 0x000fc60000000020 */
[----:B------:R0:W-:Y:S01]  /*61c0*/  @!P4 STG.E.U8 desc[UR22][R26.64+0x1], R33 ;  /* 0x000001211a00c986 */ /* 0x0001e2000c101116 */
[----:B------:R-:W-:Y:S05]  /*61d0*/  @P5 BRA `(.L_x_51) ;  /* 0x0000000000045947 */ /* 0x000fea0003800000 */
[----:B------:R0:W5:Y:S02]  /*61e0*/  LDG.E.U8 R32, desc[UR22][R28.64+0x8] ;  /* 0x000008161c207981 */ /* 0x000164000c1e1100 */
.L_x_51:
[----:B------:R-:W-:Y:S05]  /*61f0*/  BSYNC B1 ;  /* 0x0000000000017941 */ /* 0x000fea0003800000 */
.L_x_50:
[----:B-----5:R-:W-:Y:S01]  /*6200*/  LOP3.LUT R32, R32, 0xff, RZ, 0xc0, !PT ;  /* 0x000000ff20207812 */ /* 0x020fe200078ec0ff */
[----:B------:R-:W-:Y:S01]  /*6210*/  BSSY B1, `(.L_x_52) ;  /* 0x000000b000017945 */ /* 0x000fe20003800000 */
[----:B------:R-:W-:Y:S02]  /*6220*/  ISETP.LT.OR P4, PT, R34, 0xa, !P1 ;  /* 0x0000000a2200780c */ /* 0x000fe40004f81670 */
[----:B------:R-:W-:-:S05]  /*6230*/  F2FP.F16.E5M2.UNPACK_B R32, R32 ;  /* 0x00000020ff20723e */ /* 0x000fca00020004ff */
[----:B------:R-:W-:-:S05]  /*6240*/  HADD2.F32 R32, -RZ, R32.H0_H0 ;  /* 0x20000020ff207230 */ /* 0x000fca0000004100 */
[----:B0-----:R-:W-:Y:S01]  /*6250*/  FMUL R33, R32, UR26 ;  /* 0x0000001a20217c20 */ /* 0x001fe20008400000 */
[----:B------:R-:W-:-:S03]  /*6260*/  PRMT R32, RZ, 0x7610, R32 ;  /* 0x00007610ff207816 */ /* 0x000fc60000000020 */
[----:B------:R-:W-:-:S05]  /*6270*/  FFMA R33, R222, UR25, R33 ;  /* 0x00000019de217c23 */ /* 0x000fca0008000021 */
[----:B------:R-:W-:-:S05]  /*6280*/  F2FP.SATFINITE.E5M2.F32.PACK_AB_MERGE_C R33, RZ, R33, RZ ;  /* 0x00000021ff21723e */ /* 0x000fca00048060ff */
[----:B------:R0:W-:Y:S01]  /*6290*/  @!P5 STG.E.U8 desc[UR22][R24.64+0x8], R33 ;  /* 0x000008211800d986 */ /* 0x0001e2000c101116 */
[----:B------:R-:W-:Y:S05]  /*62a0*/  @P4 BRA `(.L_x_53) ;  /* 0x0000000000044947 */ /* 0x000fea0003800000 */
[----:B------:R0:W5:Y:S02]  /*62b0*/  LDG.E.U8 R32, desc[UR22][R28.64+0x9] ;  /* 0x000009161c207981 */ /* 0x000164000c1e1100 */
.L_x_53:
[----:B------:R-:W-:Y:S05]  /*62c0*/  BSYNC B1 ;  /* 0x0000000000017941 */ /* 0x000fea0003800000 */
.L_x_52:
        /* <DEDUP_REMOVED lines=12> */
.L_x_55:
[----:B------:R-:W-:Y:S05]  /*6390*/  BSYNC B1 ;  /* 0x0000000000017941 */ /* 0x000fea0003800000 */
.L_x_54:
        /* <DEDUP_REMOVED lines=12> */
.L_x_57:
[----:B------:R-:W-:Y:S05]  /*6460*/  BSYNC B1 ;  /* 0x0000000000017941 */ /* 0x000fea0003800000 */
.L_x_56:
        /* <DEDUP_REMOVED lines=12> */
.L_x_59:
[----:B------:R-:W-:Y:S05]  /*6530*/  BSYNC B1 ;  /* 0x0000000000017941 */ /* 0x000fea0003800000 */
.L_x_58:
        /* <DEDUP_REMOVED lines=12> */
.L_x_61:
[----:B------:R-:W-:Y:S05]  /*6600*/  BSYNC B1 ;  /* 0x0000000000017941 */ /* 0x000fea0003800000 */
.L_x_60:
        /* <DEDUP_REMOVED lines=12> */
.L_x_63:
[----:B------:R-:W-:Y:S05]  /*66d0*/  BSYNC B1 ;  /* 0x0000000000017941 */ /* 0x000fea0003800000 */
.L_x_62:
        /* <DEDUP_REMOVED lines=12> */
.L_x_65:
[----:B------:R-:W-:Y:S05]  /*67a0*/  BSYNC B1 ;  /* 0x0000000000017941 */ /* 0x000fea0003800000 */
.L_x_64:
        /* <DEDUP_REMOVED lines=12> */
.L_x_67:
[----:B------:R-:W-:Y:S05]  /*6870*/  BSYNC B1 ;  /* 0x0000000000017941 */ /* 0x000fea0003800000 */
.L_x_66:
        /* <DEDUP_REMOVED lines=12> */
.L_x_69:
[----:B------:R-:W-:Y:S05]  /*6940*/  BSYNC B1 ;  /* 0x0000000000017941 */ /* 0x000fea0003800000 */
.L_x_68:
        /* <DEDUP_REMOVED lines=12> */
.L_x_71:
[----:B------:R-:W-:Y:S05]  /*6a10*/  BSYNC B1 ;  /* 0x0000000000017941 */ /* 0x000fea0003800000 */
.L_x_70:
        /* <DEDUP_REMOVED lines=12> */
.L_x_73:
[----:B------:R-:W-:Y:S05]  /*6ae0*/  BSYNC B1 ;  /* 0x0000000000017941 */ /* 0x000fea0003800000 */
.L_x_72:
        /* <DEDUP_REMOVED lines=12> */
.L_x_75:
[----:B------:R-:W-:Y:S05]  /*6bb0*/  BSYNC B1 ;  /* 0x0000000000017941 */ /* 0x000fea0003800000 */
.L_x_74:
        /* <DEDUP_REMOVED lines=12> */
.L_x_77:
[----:B------:R-:W-:Y:S05]  /*6c80*/  BSYNC B1 ;  /* 0x0000000000017941 */ /* 0x000fea0003800000 */
.L_x_76:
        /* <DEDUP_REMOVED lines=12> */
.L_x_79:
[----:B------:R-:W-:Y:S05]  /*6d50*/  BSYNC B1 ;  /* 0x0000000000017941 */ /* 0x000fea0003800000 */
.L_x_78:
        /* <DEDUP_REMOVED lines=12> */
.L_x_81:
[----:B------:R-:W-:Y:S05]  /*6e20*/  BSYNC B1 ;  /* 0x0000000000017941 */ /* 0x000fea0003800000 */
.L_x_80:
        /* <DEDUP_REMOVED lines=12> */
.L_x_83:
[----:B------:R-:W-:Y:S05]  /*6ef0*/  BSYNC B1 ;  /* 0x0000000000017941 */ /* 0x000fea0003800000 */
.L_x_82:
        /* <DEDUP_REMOVED lines=12> */
.L_x_85:
[----:B------:R-:W-:Y:S05]  /*6fc0*/  BSYNC B1 ;  /* 0x0000000000017941 */ /* 0x000fea0003800000 */
.L_x_84:
        /* <DEDUP_REMOVED lines=12> */
.L_x_87:
[----:B------:R-:W-:Y:S05]  /*7090*/  BSYNC B1 ;  /* 0x0000000000017941 */ /* 0x000fea0003800000 */
.L_x_86:
        /* <DEDUP_REMOVED lines=12> */
.L_x_89:
[----:B------:R-:W-:Y:S05]  /*7160*/  BSYNC B1 ;  /* 0x0000000000017941 */ /* 0x000fea0003800000 */
.L_x_88:
        /* <DEDUP_REMOVED lines=12> */
.L_x_91:
[----:B------:R-:W-:Y:S05]  /*7230*/  BSYNC B1 ;  /* 0x0000000000017941 */ /* 0x000fea0003800000 */
.L_x_90:
        /* <DEDUP_REMOVED lines=12> */
.L_x_93:
[----:B------:R-:W-:Y:S05]  /*7300*/  BSYNC B1 ;  /* 0x0000000000017941 */ /* 0x000fea0003800000 */
.L_x_92:
        /* <DEDUP_REMOVED lines=12> */
.L_x_95:
[----:B------:R-:W-:Y:S05]  /*73d0*/  BSYNC B1 ;  /* 0x0000000000017941 */ /* 0x000fea0003800000 */
.L_x_94:
        /* <DEDUP_REMOVED lines=12> */
.L_x_97:
[----:B------:R-:W-:Y:S05]  /*74a0*/  BSYNC B1 ;  /* 0x0000000000017941 */ /* 0x000fea0003800000 */
.L_x_96:
        /* <DEDUP_REMOVED lines=12> */
.L_x_99:
[----:B------:R-:W-:Y:S05]  /*7570*/  BSYNC B1 ;  /* 0x0000000000017941 */ /* 0x000fea0003800000 */
.L_x_98:
        /* <DEDUP_REMOVED lines=12> */
.L_x_101:
[----:B------:R-:W-:Y:S05]  /*7640*/  BSYNC B1 ;  /* 0x0000000000017941 */ /* 0x000fea0003800000 */
.L_x_100:
        /* <DEDUP_REMOVED lines=12> */
.L_x_103:
[----:B------:R-:W-:Y:S05]  /*7710*/  BSYNC B1 ;  /* 0x0000000000017941 */ /* 0x000fea0003800000 */
.L_x_102:
        /* <DEDUP_REMOVED lines=12> */
.L_x_105:
[----:B------:R-:W-:Y:S05]  /*77e0*/  BSYNC B1 ;  /* 0x0000000000017941 */ /* 0x000fea0003800000 */
.L_x_104:
        /* <DEDUP_REMOVED lines=12> */
.L_x_107:
[----:B------:R-:W-:Y:S05]  /*78b0*/  BSYNC B1 ;  /* 0x0000000000017941 */ /* 0x000fea0003800000 */
.L_x_106:
        /* <DEDUP_REMOVED lines=12> */
.L_x_109:
[----:B------:R-:W-:Y:S05]  /*7980*/  BSYNC B1 ;  /* 0x0000000000017941 */ /* 0x000fea0003800000 */
.L_x_108:
        /* <DEDUP_REMOVED lines=12> */
.L_x_111:
[----:B------:R-:W-:Y:S05]  /*7a50*/  BSYNC B1 ;  /* 0x0000000000017941 */ /* 0x000fea0003800000 */
.L_x_110:
        /* <DEDUP_REMOVED lines=12> */
.L_x_113:
[----:B------:R-:W-:Y:S05]  /*7b20*/  BSYNC B1 ;  /* 0x0000000000017941 */ /* 0x000fea0003800000 */
.L_x_112:
        /* <DEDUP_REMOVED lines=12> */
.L_x_115:
[----:B------:R-:W-:Y:S05]  /*7bf0*/  BSYNC B1 ;  /* 0x0000000000017941 */ /* 0x000fea0003800000 */
.L_x_114:
        /* <DEDUP_REMOVED lines=12> */
.L_x_117:
[----:B------:R-:W-:Y:S05]  /*7cc0*/  BSYNC B1 ;  /* 0x0000000000017941 */ /* 0x000fea0003800000 */
.L_x_116:
        /* <DEDUP_REMOVED lines=12> */
.L_x_119:
[----:B------:R-:W-:Y:S05]  /*7d90*/  BSYNC B1 ;  /* 0x0000000000017941 */ /* 0x000fea0003800000 */
.L_x_118:
        /* <DEDUP_REMOVED lines=12> */
.L_x_121:
[----:B------:R-:W-:Y:S05]  /*7e60*/  BSYNC B1 ;  /* 0x0000000000017941 */ /* 0x000fea0003800000 */
.L_x_120:
        /* <DEDUP_REMOVED lines=12> */
.L_x_123:
[----:B------:R-:W-:Y:S05]  /*7f30*/  BSYNC B1 ;  /* 0x0000000000017941 */ /* 0x000fea0003800000 */
.L_x_122:
        /* <DEDUP_REMOVED lines=12> */
.L_x_125:
[----:B------:R-:W-:Y:S05]  /*8000*/  BSYNC B1 ;  /* 0x0000000000017941 */ /* 0x000fea0003800000 */
.L_x_124:
        /* <DEDUP_REMOVED lines=12> */
.L_x_127:
[----:B------:R-:W-:Y:S05]  /*80d0*/  BSYNC B1 ;  /* 0x0000000000017941 */ /* 0x000fea0003800000 */
.L_x_126:
        /* <DEDUP_REMOVED lines=12> */
.L_x_129:
[----:B------:R-:W-:Y:S05]  /*81a0*/  BSYNC B1 ;  /* 0x0000000000017941 */ /* 0x000fea0003800000 */
.L_x_128:
        /* <DEDUP_REMOVED lines=12> */
.L_x_131:
[----:B------:R-:W-:Y:S05]  /*8270*/  BSYNC B1 ;  /* 0x0000000000017941 */ /* 0x000fea0003800000 */
.L_x_130:
        /* <DEDUP_REMOVED lines=12> */
.L_x_133:
[----:B------:R-:W-:Y:S05]  /*8340*/  BSYNC B1 ;  /* 0x0000000000017941 */ /* 0x000fea0003800000 */
.L_x_132:
        /* <DEDUP_REMOVED lines=12> */
.L_x_135:
[----:B------:R-:W-:Y:S05]  /*8410*/  BSYNC B1 ;  /* 0x0000000000017941 */ /* 0x000fea0003800000 */
.L_x_134:
        /* <DEDUP_REMOVED lines=12> */
.L_x_137:
[----:B------:R-:W-:Y:S05]  /*84e0*/  BSYNC B1 ;  /* 0x0000000000017941 */ /* 0x000fea0003800000 */
.L_x_136:
        /* <DEDUP_REMOVED lines=12> */
.L_x_139:
[----:B------:R-:W-:Y:S05]  /*85b0*/  BSYNC B1 ;  /* 0x0000000000017941 */ /* 0x000fea0003800000 */
.L_x_138:
        /* <DEDUP_REMOVED lines=12> */
.L_x_141:
[----:B------:R-:W-:Y:S05]  /*8680*/  BSYNC B1 ;  /* 0x0000000000017941 */ /* 0x000fea0003800000 */
.L_x_140:
        /* <DEDUP_REMOVED lines=12> */
.L_x_143:
[----:B------:R-:W-:Y:S05]  /*8750*/  BSYNC B1 ;  /* 0x0000000000017941 */ /* 0x000fea0003800000 */
.L_x_142:
        /* <DEDUP_REMOVED lines=12> */
.L_x_145:
[----:B------:R-:W-:Y:S05]  /*8820*/  BSYNC B1 ;  /* 0x0000000000017941 */ /* 0x000fea0003800000 */
.L_x_144:
        /* <DEDUP_REMOVED lines=12> */
.L_x_147:
[----:B------:R-:W-:Y:S05]  /*88f0*/  BSYNC B1 ;  /* 0x0000000000017941 */ /* 0x000fea0003800000 */
.L_x_146:
        /* <DEDUP_REMOVED lines=12> */
.L_x_149:
[----:B------:R-:W-:Y:S05]  /*89c0*/  BSYNC B1 ;  /* 0x0000000000017941 */ /* 0x000fea0003800000 */
.L_x_148:
        /* <DEDUP_REMOVED lines=12> */
.L_x_151:
[----:B------:R-:W-:Y:S05]  /*8a90*/  BSYNC B1 ;  /* 0x0000000000017941 */ /* 0x000fea0003800000 */
.L_x_150:
        /* <DEDUP_REMOVED lines=12> */
.L_x_153:
[----:B------:R-:W-:Y:S05]  /*8b60*/  BSYNC B1 ;  /* 0x0000000000017941 */ /* 0x000fea0003800000 */
.L_x_152:
        /* <DEDUP_REMOVED lines=12> */
.L_x_155:
[----:B------:R-:W-:Y:S05]  /*8c30*/  BSYNC B1 ;  /* 0x0000000000017941 */ /* 0x000fea0003800000 */
.L_x_154:
        /* <DEDUP_REMOVED lines=12> */
.L_x_157:
[----:B------:R-:W-:Y:S05]  /*8d00*/  BSYNC B1 ;  /* 0x0000000000017941 */ /* 0x000fea0003800000 */
.L_x_156:
        /* <DEDUP_REMOVED lines=12> */
.L_x_159:
[----:B------:R-:W-:Y:S05]  /*8dd0*/  BSYNC B1 ;  /* 0x0000000000017941 */ /* 0x000fea0003800000 */
.L_x_158:
        /* <DEDUP_REMOVED lines=12> */
.L_x_161:
[----:B------:R-:W-:Y:S05]  /*8ea0*/  BSYNC B1 ;  /* 0x0000000000017941 */ /* 0x000fea0003800000 */
.L_x_160:
        /* <DEDUP_REMOVED lines=12> */
.L_x_163:
[----:B------:R-:W-:Y:S05]  /*8f70*/  BSYNC B1 ;  /* 0x0000000000017941 */ /* 0x000fea0003800000 */
.L_x_162:
        /* <DEDUP_REMOVED lines=12> */
.L_x_165:
[----:B------:R-:W-:Y:S05]  /*9040*/  BSYNC B1 ;  /* 0x0000000000017941 */ /* 0x000fea0003800000 */
.L_x_164:
        /* <DEDUP_REMOVED lines=12> */
.L_x_167:
[----:B------:R-:W-:Y:S05]  /*9110*/  BSYNC B1 ;  /* 0x0000000000017941 */ /* 0x000fea0003800000 */
.L_x_166:
        /* <DEDUP_REMOVED lines=12> */
.L_x_169:
[----:B------:R-:W-:Y:S05]  /*91e0*/  BSYNC B1 ;  /* 0x0000000000017941 */ /* 0x000fea0003800000 */
.L_x_168:
        /* <DEDUP_REMOVED lines=12> */
.L_x_171:
[----:B------:R-:W-:Y:S05]  /*92b0*/  BSYNC B1 ;  /* 0x0000000000017941 */ /* 0x000fea0003800000 */
.L_x_170:
        /* <DEDUP_REMOVED lines=12> */
.L_x_173:
[----:B------:R-:W-:Y:S05]  /*9380*/  BSYNC B1 ;  /* 0x0000000000017941 */ /* 0x000fea0003800000 */
.L_x_172:
        /* <DEDUP_REMOVED lines=12> */
.L_x_175:
[----:B------:R-:W-:Y:S05]  /*9450*/  BSYNC B1 ;  /* 0x0000000000017941 */ /* 0x000fea0003800000 */
.L_x_174:
        /* <DEDUP_REMOVED lines=12> */
.L_x_177:
[----:B------:R-:W-:Y:S05]  /*9520*/  BSYNC B1 ;  /* 0x0000000000017941 */ /* 0x000fea0003800000 */
.L_x_176:
        /* <DEDUP_REMOVED lines=12> */
.L_x_179:
[----:B------:R-:W-:Y:S05]  /*95f0*/  BSYNC B1 ;  /* 0x0000000000017941 */ /* 0x000fea0003800000 */
.L_x_178:
        /* <DEDUP_REMOVED lines=12> */
.L_x_181:
[----:B------:R-:W-:Y:S05]  /*96c0*/  BSYNC B1 ;  /* 0x0000000000017941 */ /* 0x000fea0003800000 */
.L_x_180:
        /* <DEDUP_REMOVED lines=12> */
.L_x_183:
[----:B------:R-:W-:Y:S05]  /*9790*/  BSYNC B1 ;  /* 0x0000000000017941 */ /* 0x000fea0003800000 */
.L_x_182:
        /* <DEDUP_REMOVED lines=12> */
.L_x_185:
[----:B------:R-:W-:Y:S05]  /*9860*/  BSYNC B1 ;  /* 0x0000000000017941 */ /* 0x000fea0003800000 */
.L_x_184:
        /* <DEDUP_REMOVED lines=12> */
.L_x_187:
[----:B------:R-:W-:Y:S05]  /*9930*/  BSYNC B1 ;  /* 0x0000000000017941 */ /* 0x000fea0003800000 */
.L_x_186:
        /* <DEDUP_REMOVED lines=12> */
.L_x_189:
[----:B------:R-:W-:Y:S05]  /*9a00*/  BSYNC B1 ;  /* 0x0000000000017941 */ /* 0x000fea0003800000 */
.L_x_188:
        /* <DEDUP_REMOVED lines=12> */
.L_x_191:
[----:B------:R-:W-:Y:S05]  /*9ad0*/  BSYNC B1 ;  /* 0x0000000000017941 */ /* 0x000fea0003800000 */
.L_x_190:
        /* <DEDUP_REMOVED lines=12> */
.L_x_193:
[----:B------:R-:W-:Y:S05]  /*9ba0*/  BSYNC B1 ;  /* 0x0000000000017941 */ /* 0x000fea0003800000 */
.L_x_192:
[----:B-----5:R-:W-:Y:S01]  /*9bb0*/  LOP3.LUT R32, R32, 0xff, RZ, 0xc0, !PT ;  /* 0x000000ff20207812 */ /* 0x020fe200078ec0ff */
[----:B------:R-:W-:Y:S01]  /*9bc0*/  BSSY B1, `(.L_x_194) ;  /* 0x000000b000017945 */ /* 0x000fe20003800000 */
[----:B------:R-:W-:Y:S02]  /*9bd0*/  ISETP.LT.OR P5, PT, R34, 0x99, !P1 ;  /* 0x000000992200780c */ /* 0x000fe40004fa1670 */
[----:B------:R-:W-:-:S05]  /*9be0*/  F2FP.F16.E5M2.UNPACK_B R32, R32 ;  /* 0x00000020ff20723e */ /* 0x000fca00020004ff */
[----:B------:R-:W-:-:S05]  /*9bf0*/  HADD2.F32 R32, -RZ, R32.H0_H0 ;  /* 0x20000020ff207230 */ /* 0x000fca0000004100 */
[----:B------:R-:W-:-:S04]  /*9c00*/  FMUL R32, R32, UR26 ;  /* 0x0000001a20207c20 */ /* 0x000fc80008400000 */
[----:B------:R-:W-:Y:S01]  /*9c10*/  FFMA R32, R23, UR25, R32 ;  /* 0x0000001917207c23 */ /* 0x000fe20008000020 */
[----:B------:R-:W-:-:S04]  /*9c20*/  PRMT R23, RZ, 0x7610, R23 ;  /* 0x00007610ff177816 */ /* 0x000fc80000000017 */
[----:B0-----:R-:W-:-:S05]  /*9c30*/  F2FP.SATFINITE.E5M2.F32.PACK_AB_MERGE_C R33, RZ, R32, RZ ;  /* 0x00000020ff21723e */ /* 0x001fca00048060ff */
[----:B------:R0:W-:Y:S01]  /*9c40*/  @!P4 STG.E.U8 desc[UR22][R26.64+0x91], R33 ;  /* 0x000091211a00c986 */ /* 0x0001e2000c101116 */
[----:B------:R-:W-:Y:S05]  /*9c50*/  @P5 BRA `(.L_x_195) ;  /* 0x0000000000045947 */ /* 0x000fea0003800000 */
[----:B------:R0:W5:Y:S02]  /*9c60*/  LDG.E.U8 R23, desc[UR22][R28.64+0x98] ;  /* 0x000098161c177981 */ /* 0x000164000c1e1100 */
.L_x_195:
[----:B------:R-:W-:Y:S05]  /*9c70*/  BSYNC B1 ;  /* 0x0000000000017941 */ /* 0x000fea0003800000 */
.L_x_194:
        /* <DEDUP_REMOVED lines=8> */
[----:B------:R-:W-:-:S05]  /*9d00*/  F2FP.SATFINITE.E5M2.F32.PACK_AB_MERGE_C R23, RZ, R23, RZ ;  /* 0x00000017ff17723e */ /* 0x000fca00048060ff */
[----:B------:R0:W-:Y:S01]  /*9d10*/  @!P5 STG.E.U8 desc[UR22][R24.64+0x98], R23 ;  /* 0x000098171800d986 */ /* 0x0001e2000c101116 */
[----:B------:R-:W-:Y:S05]  /*9d20*/  @P4 BRA `(.L_x_197) ;  /* 0x0000000000044947 */ /* 0x000fea0003800000 */
[----:B------:R0:W5:Y:S02]  /*9d30*/  LDG.E.U8 R22, desc[UR22][R28.64+0x99] ;  /* 0x000099161c167981 */ /* 0x000164000c1e1100 */
.L_x_197:
[----:B------:R-:W-:Y:S05]  /*9d40*/  BSYNC B1 ;  /* 0x0000000000017941 */ /* 0x000fea0003800000 */
.L_x_196:
        /* <DEDUP_REMOVED lines=12> */
.L_x_199:
[----:B------:R-:W-:Y:S05]  /*9e10*/  BSYNC B1 ;  /* 0x0000000000017941 */ /* 0x000fea0003800000 */
.L_x_198:
        /* <DEDUP_REMOVED lines=12> */
.L_x_201:
[----:B------:R-:W-:Y:S05]  /*9ee0*/  BSYNC B1 ;  /* 0x0000000000017941 */ /* 0x000fea0003800000 */
.L_x_200:
        /* <DEDUP_REMOVED lines=12> */
.L_x_203:
[----:B------:R-:W-:Y:S05]  /*9fb0*/  BSYNC B1 ;  /* 0x0000000000017941 */ /* 0x000fea0003800000 */
.L_x_202:
        /* <DEDUP_REMOVED lines=12> */
.L_x_205:
[----:B------:R-:W-:Y:S05]  /*a080*/  BSYNC B1 ;  /* 0x0000000000017941 */ /* 0x000fea0003800000 */
.L_x_204:
        /* <DEDUP_REMOVED lines=12> */
.L_x_207:
[----:B------:R-:W-:Y:S05]  /*a150*/  BSYNC B1 ;  /* 0x0000000000017941 */ /* 0x000fea0003800000 */
.L_x_206:
        /* <DEDUP_REMOVED lines=12> */
.L_x_209:
[----:B------:R-:W-:Y:S05]  /*a220*/  BSYNC B1 ;  /* 0x0000000000017941 */ /* 0x000fea0003800000 */
.L_x_208:
        /* <DEDUP_REMOVED lines=12> */
.L_x_211:
[----:B------:R-:W-:Y:S05]  /*a2f0*/  BSYNC B1 ;  /* 0x0000000000017941 */ /* 0x000fea0003800000 */
.L_x_210:
        /* <DEDUP_REMOVED lines=12> */
.L_x_213:
[----:B------:R-:W-:Y:S05]  /*a3c0*/  BSYNC B1 ;  /* 0x0000000000017941 */ /* 0x000fea0003800000 */
.L_x_212:
        /* <DEDUP_REMOVED lines=12> */
.L_x_215:
[----:B------:R-:W-:Y:S05]  /*a490*/  BSYNC B1 ;  /* 0x0000000000017941 */ /* 0x000fea0003800000 */
.L_x_214:
        /* <DEDUP_REMOVED lines=12> */
.L_x_217:
[----:B------:R-:W-:Y:S05]  /*a560*/  BSYNC B1 ;  /* 0x0000000000017941 */ /* 0x000fea0003800000 */
.L_x_216:
        /* <DEDUP_REMOVED lines=12> */
.L_x_219:
[----:B------:R-:W-:Y:S05]  /*a630*/  BSYNC B1 ;  /* 0x0000000000017941 */ /* 0x000fea0003800000 */
.L_x_218:
        /* <DEDUP_REMOVED lines=12> */
.L_x_221:
[----:B------:R-:W-:Y:S05]  /*a700*/  BSYNC B1 ;  /* 0x0000000000017941 */ /* 0x000fea0003800000 */
.L_x_220:
        /* <DEDUP_REMOVED lines=12> */
.L_x_223:
[----:B------:R-:W-:Y:S05]  /*a7d0*/  BSYNC B1 ;  /* 0x0000000000017941 */ /* 0x000fea0003800000 */
.L_x_222:
        /* <DEDUP_REMOVED lines=12> */
.L_x_225:
[----:B------:R-:W-:Y:S05]  /*a8a0*/  BSYNC B1 ;  /* 0x0000000000017941 */ /* 0x000fea0003800000 */
.L_x_224:
        /* <DEDUP_REMOVED lines=12> */
.L_x_227:
[----:B------:R-:W-:Y:S05]  /*a970*/  BSYNC B1 ;  /* 0x0000000000017941 */ /* 0x000fea0003800000 */
.L_x_226:
        /* <DEDUP_REMOVED lines=12> */
.L_x_229:
[----:B------:R-:W-:Y:S05]  /*aa40*/  BSYNC B1 ;  /* 0x0000000000017941 */ /* 0x000fea0003800000 */
.L_x_228:
        /* <DEDUP_REMOVED lines=12> */
.L_x_231:
[----:B------:R-:W-:Y:S05]  /*ab10*/  BSYNC B1 ;  /* 0x0000000000017941 */ /* 0x000fea0003800000 */
.L_x_230:
        /* <DEDUP_REMOVED lines=12> */
.L_x_233:
[----:B------:R-:W-:Y:S05]  /*abe0*/  BSYNC B1 ;  /* 0x0000000000017941 */ /* 0x000fea0003800000 */
.L_x_232:
        /* <DEDUP_REMOVED lines=12> */
.L_x_235:
[----:B------:R-:W-:Y:S05]  /*acb0*/  BSYNC B1 ;  /* 0x0000000000017941 */ /* 0x000fea0003800000 */
.L_x_234:
        /* <DEDUP_REMOVED lines=12> */
.L_x_237:
[----:B------:R-:W-:Y:S05]  /*ad80*/  BSYNC B1 ;  /* 0x0000000000017941 */ /* 0x000fea0003800000 */
.L_x_236:
[----:B-----5:R-:W-:Y:S01]  /*ad90*/  LOP3.LUT R2, R2, 0xff, RZ, 0xc0, !PT ;  /* 0x000000ff02027812 */ /* 0x020fe200078ec0ff */
[----:B------:R-:W-:Y:S01]  /*ada0*/  BSSY B1, `(.L_x_238) ;  /* 0x000000b000017945 */ /* 0x000fe20003800000 */
[----:B------:R-:W-:Y:S02]  /*adb0*/  ISETP.LT.OR P5, PT, R34, 0xc1, !P2 ;  /* 0x000000c12200780c */ /* 0x000fe400057a1670 */
[----:B------:R-:W-:-:S05]  /*adc0*/  F2FP.F16.E5M2.UNPACK_B R2, R2 ;  /* 0x00000002ff02723e */ /* 0x000fca00020004ff */
[----:B------:R-:W-:-:S05]  /*add0*/  HADD2.F32 R2, -RZ, R2.H0_H0 ;  /* 0x20000002ff027230 */ /* 0x000fca0000004100 */
[----:B0-----:R-:W-:-:S04]  /*ade0*/  FMUL R3, R2, UR26 ;  /* 0x0000001a02037c20 */ /* 0x001fc80008400000 */
[----:B------:R-:W-:Y:S01]  /*adf0*/  FFMA R3, R0, UR25, R3 ;  /* 0x0000001900037c23 */ /* 0x000fe20008000003 */
[----:B------:R-:W-:-:S04]  /*ae00*/  PRMT R0, RZ, 0x7610, R0 ;  /* 0x00007610ff007816 */ /* 0x000fc80000000000 */
[----:B------:R-:W-:-:S05]  /*ae10*/  F2FP.SATFINITE.E5M2.F32.PACK_AB_MERGE_C R3, RZ, R3, RZ ;  /* 0x00000003ff03723e */ /* 0x000fca00048060ff */
[----:B------:R0:W-:Y:S01]  /*ae20*/  @!P4 STG.E.U8 desc[UR22][R24.64+0xc1], R3 ;  /* 0x0000c1031800c986 */ /* 0x0001e2000c101116 */
[----:B------:R-:W-:Y:S05]  /*ae30*/  @P5 BRA `(.L_x_239) ;  /* 0x0000000000045947 */ /* 0x000fea0003800000 */
[----:B------:R0:W5:Y:S02]  /*ae40*/  LDG.E.U8 R0, desc[UR22][R30.64+0xc0] ;  /* 0x0000c0161e007981 */ /* 0x000164000c1e1100 */
.L_x_239:
[----:B------:R-:W-:Y:S05]  /*ae50*/  BSYNC B1 ;  /* 0x0000000000017941 */ /* 0x000fea0003800000 */
.L_x_238:
[----:B------:R-:W2:Y:S01]  /*ae60*/  LDL.LU R2, [R1] ;  /* 0x0000000001027983 */ /* 0x000ea20000300800 */
[----:B-----5:R-:W-:Y:S01]  /*ae70*/  LOP3.LUT R0, R0, 0xff, RZ, 0xc0, !PT ;  /* 0x000000ff00007812 */ /* 0x020fe200078ec0ff */
[----:B------:R-:W-:Y:S01]  /*ae80*/  BSSY B1, `(.L_x_240) ;  /* 0x000000b000017945 */ /* 0x000fe20003800000 */
[----:B------:R-:W-:Y:S02]  /*ae90*/  ISETP.LT.OR P4, PT, R34, 0xc2, !P2 ;  /* 0x000000c22200780c */ /* 0x000fe40005781670 */
[----:B------:R-:W-:-:S05]  /*aea0*/  F2FP.F16.E5M2.UNPACK_B R0, R0 ;  /* 0x00000000ff00723e */ /* 0x000fca00020004ff */
[----:B------:R-:W-:-:S05]  /*aeb0*/  HADD2.F32 R0, -RZ, R0.H0_H0 ;  /* 0x20000000ff007230 */ /* 0x000fca0000004100 */
[----:B------:R-:W-:-:S04]  /*aec0*/  FMUL R0, R0, UR26 ;  /* 0x0000001a00007c20 */ /* 0x000fc80008400000 */
[----:B--2---:R-:W-:-:S05]  /*aed0*/  FFMA R0, R2, UR25, R0 ;  /* 0x0000001902007c23 */ /* 0x004fca0008000000 */
[----:B0-----:R-:W-:Y:S02]  /*aee0*/  F2FP.SATFINITE.E5M2.F32.PACK_AB_MERGE_C R3, RZ, R0, RZ ;  /* 0x00000000ff03723e */ /* 0x001fe400048060ff */
[----:B------:R-:W-:-:S03]  /*aef0*/  PRMT R0, RZ, 0x7610, R0 ;  /* 0x00007610ff007816 */ /* 0x000fc60000000000 */
[----:B------:R0:W-:Y:S01]  /*af00*/  @!P5 STG.E.U8 desc[UR22][R26.64+0xc0], R3 ;  /* 0x0000c0031a00d986 */ /* 0x0001e2000c101116 */
[----:B------:R-:W-:Y:S05]  /*af10*/  @P4 BRA `(.L_x_241) ;  /* 0x0000000000044947 */ /* 0x000fea0003800000 */
[----:B------:R2:W5:Y:S02]  /*af20*/  LDG.E.U8 R0, desc[UR22][R30.64+0xc1] ;  /* 0x0000c1161e007981 */ /* 0x000564000c1e1100 */
.L_x_241:
[----:B------:R-:W-:Y:S05]  /*af30*/  BSYNC B1 ;  /* 0x0000000000017941 */ /* 0x000fea0003800000 */
.L_x_240:
[----:B------:R-:W3:Y:S01]  /*af40*/  LDL.LU R2, [R1+0x4] ;  /* 0x0000040001027983 */ /* 0x000ee20000300800 */
[----:B-----5:R-:W-:Y:S01]  /*af50*/  LOP3.LUT R0, R0, 0xff, RZ, 0xc0, !PT ;  /* 0x000000ff00007812 */ /* 0x020fe200078ec0ff */
[----:B------:R-:W-:Y:S01]  /*af60*/  BSSY B1, `(.L_x_242) ;  /* 0x000000b000017945 */ /* 0x000fe20003800000 */
[----:B------:R-:W-:Y:S02]  /*af70*/  ISETP.LT.OR P5, PT, R34, 0xc9, !P1 ;  /* 0x000000c92200780c */ /* 0x000fe40004fa1670 */
[----:B------:R-:W-:-:S05]  /*af80*/  F2FP.F16.E5M2.UNPACK_B R0, R0 ;  /* 0x00000000ff00723e */ /* 0x000fca00020004ff */
[----:B------:R-:W-:-:S05]  /*af90*/  HADD2.F32 R0, -RZ, R0.H0_H0 ;  /* 0x20000000ff007230 */ /* 0x000fca0000004100 */
[----:B------:R-:W-:-:S04]  /*afa0*/  FMUL R0, R0, UR26 ;  /* 0x0000001a00007c20 */ /* 0x000fc80008400000 */
[----:B---3--:R-:W-:-:S05]  /*afb0*/  FFMA R0, R2, UR25, R0 ;  /* 0x0000001902007c23 */ /* 0x008fca0008000000 */
[----:B0-----:R-:W-:Y:S02]  /*afc0*/  F2FP.SATFINITE.E5M2.F32.PACK_AB_MERGE_C R3, RZ, R0, RZ ;  /* 0x00000000ff03723e */ /* 0x001fe400048060ff */
[----:B------:R-:W-:-:S03]  /*afd0*/  PRMT R0, RZ, 0x7610, R0 ;  /* 0x00007610ff007816 */ /* 0x000fc60000000000 */
[----:B------:R0:W-:Y:S01]  /*afe0*/  @!P4 STG.E.U8 desc[UR22][R26.64+0xc1], R3 ;  /* 0x0000c1031a00c986 */ /* 0x0001e2000c101116 */
[----:B------:R-:W-:Y:S05]  /*aff0*/  @P5 BRA `(.L_x_243) ;  /* 0x0000000000045947 */ /* 0x000fea0003800000 */
[----:B------:R3:W5:Y:S02]  /*b000*/  LDG.E.U8 R0, desc[UR22][R28.64+0xc8] ;  /* 0x0000c8161c007981 */ /* 0x000764000c1e1100 */
.L_x_243:
[----:B------:R-:W-:Y:S05]  /*b010*/  BSYNC B1 ;  /* 0x0000000000017941 */ /* 0x000fea0003800000 */
.L_x_242:
[----:B------:R-:W2:Y:S01]  /*b020*/  LDL.LU R2, [R1+0x8] ;  /* 0x0000080001027983 */ /* 0x000ea20000300800 */
        /* <DEDUP_REMOVED lines=12> */
.L_x_245:
[----:B------:R-:W-:Y:S05]  /*b0f0*/  BSYNC B1 ;  /* 0x0000000000017941 */ /* 0x000fea0003800000 */
.L_x_244:
        /* <DEDUP_REMOVED lines=13> */
.L_x_247:
[----:B------:R-:W-:Y:S05]  /*b1d0*/  BSYNC B1 ;  /* 0x0000000000017941 */ /* 0x000fea0003800000 */
.L_x_246:
        /* <DEDUP_REMOVED lines=13> */
.L_x_249:
[----:B------:R-:W-:Y:S05]  /*b2b0*/  BSYNC B1 ;  /* 0x0000000000017941 */ /* 0x000fea0003800000 */
.L_x_248:
        /* <DEDUP_REMOVED lines=13> */
.L_x_251:
[----:B------:R-:W-:Y:S05]  /*b390*/  BSYNC B1 ;  /* 0x0000000000017941 */ /* 0x000fea0003800000 */
.L_x_250:
        /* <DEDUP_REMOVED lines=13> */
.L_x_253:
[----:B------:R-:W-:Y:S05]  /*b470*/  BSYNC B1 ;  /* 0x0000000000017941 */ /* 0x000fea0003800000 */
.L_x_252:
        /* <DEDUP_REMOVED lines=13> */
.L_x_255:
[----:B------:R-:W-:Y:S05]  /*b550*/  BSYNC B1 ;  /* 0x0000000000017941 */ /* 0x000fea0003800000 */
.L_x_254:
        /* <DEDUP_REMOVED lines=13> */
.L_x_257:
[----:B------:R-:W-:Y:S05]  /*b630*/  BSYNC B1 ;  /* 0x0000000000017941 */ /* 0x000fea0003800000 */
.L_x_256:
        /* <DEDUP_REMOVED lines=13> */
.L_x_259:
[----:B------:R-:W-:Y:S05]  /*b710*/  BSYNC B1 ;  /* 0x0000000000017941 */ /* 0x000fea0003800000 */
.L_x_258:
        /* <DEDUP_REMOVED lines=13> */
.L_x_261:
[----:B------:R-:W-:Y:S05]  /*b7f0*/  BSYNC B1 ;  /* 0x0000000000017941 */ /* 0x000fea0003800000 */
.L_x_260:
        /* <DEDUP_REMOVED lines=13> */
.L_x_263:
[----:B------:R-:W-:Y:S05]  /*b8d0*/  BSYNC B1 ;  /* 0x0000000000017941 */ /* 0x000fea0003800000 */
.L_x_262:
        /* <DEDUP_REMOVED lines=13> */
.L_x_265:
[----:B------:R-:W-:Y:S05]  /*b9b0*/  BSYNC B1 ;  /* 0x0000000000017941 */ /* 0x000fea0003800000 */
.L_x_264:
        /* <DEDUP_REMOVED lines=13> */
.L_x_267:
[----:B------:R-:W-:Y:S05]  /*ba90*/  BSYNC B1 ;  /* 0x0000000000017941 */ /* 0x000fea0003800000 */
.L_x_266:
        /* <DEDUP_REMOVED lines=13> */
.L_x_269:
[----:B------:R-:W-:Y:S05]  /*bb70*/  BSYNC B1 ;  /* 0x0000000000017941 */ /* 0x000fea0003800000 */
.L_x_268:
        /* <DEDUP_REMOVED lines=13> */
.L_x_271:
[----:B------:R-:W-:Y:S05]  /*bc50*/  BSYNC B1 ;  /* 0x0000000000017941 */ /* 0x000fea0003800000 */
.L_x_270:
        /* <DEDUP_REMOVED lines=13> */
.L_x_273:
[----:B------:R-:W-:Y:S05]  /*bd30*/  BSYNC B1 ;  /* 0x0000000000017941 */ /* 0x000fea0003800000 */
.L_x_272:
        /* <DEDUP_REMOVED lines=13> */
.L_x_275:
[----:B------:R-:W-:Y:S05]  /*be10*/  BSYNC B1 ;  /* 0x0000000000017941 */ /* 0x000fea0003800000 */
.L_x_274:
        /* <DEDUP_REMOVED lines=13> */
.L_x_277:
[----:B------:R-:W-:Y:S05]  /*bef0*/  BSYNC B1 ;  /* 0x0000000000017941 */ /* 0x000fea0003800000 */
.L_x_276:
        /* <DEDUP_REMOVED lines=13> */
.L_x_279:
[----:B------:R-:W-:Y:S05]  /*bfd0*/  BSYNC B1 ;  /* 0x0000000000017941 */ /* 0x000fea0003800000 */
.L_x_278:
        /* <DEDUP_REMOVED lines=13> */
.L_x_281:
[----:B------:R-:W-:Y:S05]  /*c0b0*/  BSYNC B1 ;  /* 0x0000000000017941 */ /* 0x000fea0003800000 */
.L_x_280:
        /* <DEDUP_REMOVED lines=13> */
.L_x_283:
[----:B------:R-:W-:Y:S05]  /*c190*/  BSYNC B1 ;  /* 0x0000000000017941 */ /* 0x000fea0003800000 */
.L_x_282:
        /* <DEDUP_REMOVED lines=13> */
.L_x_285:
[----:B------:R-:W-:Y:S05]  /*c270*/  BSYNC B1 ;  /* 0x0000000000017941 */ /* 0x000fea0003800000 */
.L_x_284:
        /* <DEDUP_REMOVED lines=13> */
.L_x_287:
[----:B------:R-:W-:Y:S05]  /*c350*/  BSYNC B1 ;  /* 0x0000000000017941 */ /* 0x000fea0003800000 */
.L_x_286:
        /* <DEDUP_REMOVED lines=13> */
.L_x_289:
[----:B------:R-:W-:Y:S05]  /*c430*/  BSYNC B1 ;  /* 0x0000000000017941 */ /* 0x000fea0003800000 */
.L_x_288:
        /* <DEDUP_REMOVED lines=13> */
.L_x_291:
[----:B------:R-:W-:Y:S05]  /*c510*/  BSYNC B1 ;  /* 0x0000000000017941 */ /* 0x000fea0003800000 */
.L_x_290:
        /* <DEDUP_REMOVED lines=13> */
.L_x_293:
[----:B------:R-:W-:Y:S05]  /*c5f0*/  BSYNC B1 ;  /* 0x0000000000017941 */ /* 0x000fea0003800000 */
.L_x_292:
        /* <DEDUP_REMOVED lines=13> */
.L_x_295:
[----:B------:R-:W-:Y:S05]  /*c6d0*/  BSYNC B1 ;  /* 0x0000000000017941 */ /* 0x000fea0003800000 */
.L_x_294:
        /* <DEDUP_REMOVED lines=13> */
.L_x_297:
[----:B------:R-:W-:Y:S05]  /*c7b0*/  BSYNC B1 ;  /* 0x0000000000017941 */ /* 0x000fea0003800000 */
.L_x_296:
[----:B------:R-:W-:Y:S05]  /*c7c0*/  @P2 BRA `(.L_x_298) ;  /* 0x0000002000a42947 */ /* 0x000fea0003800000 */
[----:B------:R-:W2:Y:S01]  /*c7d0*/  LDL.LU R2, [R1+0x74] ;  /* 0x0000740001027983 */ /* 0x000ea20000300800 */
[----:B-----5:R-:W-:-:S04]  /*c7e0*/  LOP3.LUT R0, R0, 0xff, RZ, 0xc0, !PT ;  /* 0x000000ff00007812 */ /* 0x020fc800078ec0ff */
[----:B------:R-:W-:-:S05]  /*c7f0*/  F2FP.F16.E5M2.UNPACK_B R0, R0 ;  /* 0x00000000ff00723e */ /* 0x000fca00020004ff */
[----:B------:R-:W-:-:S05]  /*c800*/  HADD2.F32 R0, -RZ, R0.H0_H0 ;  /* 0x20000000ff007230 */ /* 0x000fca0000004100 */
[----:B------:R-:W-:-:S04]  /*c810*/  FMUL R0, R0, UR26 ;  /* 0x0000001a00007c20 */ /* 0x000fc80008400000 */
[----:B--2---:R-:W-:-:S05]  /*c820*/  FFMA R0, R2, UR25, R0 ;  /* 0x0000001902007c23 */ /* 0x004fca0008000000 */
[----:B0-----:R-:W-:-:S05]  /*c830*/  F2FP.SATFINITE.E5M2.F32.PACK_AB_MERGE_C R3, RZ, R0, RZ ;  /* 0x00000000ff03723e */ /* 0x001fca00048060ff */
[----:B------:R0:W-:Y:S01]  /*c840*/  STG.E.U8 desc[UR22][R26.64+0xf9], R3 ;  /* 0x0000f9031a007986 */ /* 0x0001e2000c101116 */
[----:B------:R-:W-:Y:S05]  /*c850*/  BRA `(.L_x_298) ;  /* 0x0000002000807947 */ /* 0x000fea0003800000 */
.L_x_41:
[C---:B------:R-:W-:Y:S01]  /*c860*/  ISETP.GE.AND P2, PT, R39.reuse, 0x1, PT ;  /* 0x000000012700780c */ /* 0x040fe20003f46270 */
[----:B------:R-:W2:Y:S01]  /*c870*/  LDL.LU R227, [R1+0x14] ;  /* 0x0000140001e37983 */ /* 0x000ea20000300800 */
[----:B------:R-:W-:Y:S01]  /*c880*/  ISETP.GE.AND P1, PT, R39, 0x9, PT ;  /* 0x000000092700780c */ /* 0x000fe20003f26270 */
[----:B------:R-:W-:Y:S01]  /*c890*/  FMUL R226, R226, UR25 ;  /* 0x00000019e2e27c20 */ /* 0x000fe20008400000 */
[C---:B------:R-:W-:Y:S01]  /*c8a0*/  ISETP.LT.OR P4, PT, R34.reuse, 0x1, !P2 ;  /* 0x000000012200780c */ /* 0x040fe20005781670 */
[----:B------:R-:W-:Y:S01]  /*c8b0*/  FMUL R225, R225, UR25 ;  /* 0x00000019e1e17c20 */ /* 0x000fe20008400000 */
[----:B------:R-:W-:Y:S01]  /*c8c0*/  ISETP.LT.OR P5, PT, R34, 0x2, !P2 ;  /* 0x000000022200780c */ /* 0x000fe200057a1670 */
[----:B------:R-:W-:Y:S01]  /*c8d0*/  FMUL R224, R224, UR25 ;  /* 0x00000019e0e07c20 */ /* 0x000fe20008400000 */
[----:B------:R-:W-:Y:S02]  /*c8e0*/  ISETP.LT.OR P6, PT, R34, 0x1, !P1 ;  /* 0x000000012200780c */ /* 0x000fe40004fc1670 */
[----:B------:R-:W-:-:S02]  /*c8f0*/  F2FP.SATFINITE.E5M2.F32.PACK_AB_MERGE_C R29, RZ, R226, RZ ;  /* 0x000000e2ff1d723e */ /* 0x000fc400048060ff */
[----:B------:R-:W-:Y:S01]  /*c900*/  F2FP.SATFINITE.E5M2.F32.PACK_AB_MERGE_C R225, RZ, R225, RZ ;  /* 0x000000e1ffe1723e */ /* 0x000fe200048060ff */
[----:B------:R-:W-:Y:S01]  /*c910*/  FMUL R223, R223, UR25 ;  /* 0x00000019dfdf7c20 */ /* 0x000fe20008400000 */
[----:B------:R-:W-:Y:S01]  /*c920*/  F2FP.SATFINITE.E5M2.F32.PACK_AB_MERGE_C R31, RZ, R224, RZ ;  /* 0x000000e0ff1f723e */ /* 0x000fe200048060ff */
[----:B------:R-:W-:Y:S01]  /*c930*/  FMUL R222, R222, UR25 ;  /* 0x00000019dede7c20 */ /* 0x000fe20008400000 */
[----:B------:R-:W-:Y:S01]  /*c940*/  FMUL R221, R221, UR25 ;  /* 0x00000019dddd7c20 */ /* 0x000fe20008400000 */
[----:B------:R0:W-:Y:S01]  /*c950*/  @!P4 STG.E.U8 desc[UR22][R24.64], R29 ;  /* 0x0000001d1800c986 */ /* 0x0001e2000c101116 */
[----:B------:R-:W-:-:S03]  /*c960*/  ISETP.LT.OR P4, PT, R34, 0x2, !P1 ;  /* 0x000000022200780c */ /* 0x000fc60004f81670 */
[----:B------:R-:W-:Y:S01]  /*c970*/  @!P5 STG.E.U8 desc[UR22][R24.64+0x1], R225 ;  /* 0x000001e11800d986 */ /* 0x000fe2000c101116 */
[----:B------:R-:W-:-:S03]  /*c980*/  ISETP.LT.OR P5, PT, R34, 0x9, !P2 ;  /* 0x000000092200780c */ /* 0x000fc600057a1670 */
[----:B------:R3:W-:Y:S01]  /*c990*/  @!P6 STG.E.U8 desc[UR22][R26.64], R31 ;  /* 0x0000001f1a00e986 */ /* 0x0007e2000c101116 */
[----:B------:R-:W-:Y:S02]  /*c9a0*/  ISETP.LT.OR P6, PT, R34, 0xa, !P2 ;  /* 0x0000000a2200780c */ /* 0x000fe400057c1670 */
[----:B------:R-:W-:Y:S01]  /*c9b0*/  F2FP.SATFINITE.E5M2.F32.PACK_AB_MERGE_C R223, RZ, R223, RZ ;  /* 0x000000dfffdf723e */ /* 0x000fe200048060ff */
[----:B------:R-:W-:Y:S01]  /*c9c0*/  FMUL R219, R219, UR25 ;  /* 0x00000019dbdb7c20 */ /* 0x000fe20008400000 */
[----:B------:R-:W-:Y:S01]  /*c9d0*/  F2FP.SATFINITE.E5M2.F32.PACK_AB_MERGE_C R33, RZ, R222, RZ ;  /* 0x000000deff21723e */ /* 0x000fe200048060ff */
[----:B------:R-:W-:Y:S01]  /*c9e0*/  FMUL R220, R220, UR25 ;  /* 0x00000019dcdc7c20 */ /* 0x000fe20008400000 */
[----:B------:R-:W-:Y:S01]  /*c9f0*/  F2FP.SATFINITE.E5M2.F32.PACK_AB_MERGE_C R221, RZ, R221, RZ ;  /* 0x000000ddffdd723e */ /* 0x000fe200048060ff */
[----:B------:R-:W-:Y:S01]  /*ca00*/  @!P4 STG.E.U8 desc[UR22][R26.64+0x1], R223 ;  /* 0x000001df1a00c986 */ /* 0x000fe2000c101116 */
[----:B------:R-:W-:-:S03]  /*ca10*/  ISETP.LT.OR P4, PT, R34, 0x9, !P1 ;  /* 0x000000092200780c */ /* 0x000fc60004f81670 */
[----:B------:R4:W-:Y:S01]  /*ca20*/  @!P5 STG.E.U8 desc[UR22][R24.64+0x8], R33 ;  /* 0x000008211800d986 */ /* 0x0009e2000c101116 */
[----:B------:R-:W-:-:S03]  /*ca30*/  ISETP.LT.OR P5, PT, R34, 0xa, !P1 ;  /* 0x0000000a2200780c */ /* 0x000fc60004fa1670 */
[----:B------:R-:W-:Y:S01]  /*ca40*/  @!P6 STG.E.U8 desc[UR22][R24.64+0x9], R221 ;  /* 0x000009dd1800e986 */ /* 0x000fe2000c101116 */
[----:B------:R-:W-:Y:S01]  /*ca50*/  ISETP.LT.OR P6, PT, R34, 0x11, !P2 ;  /* 0x000000112200780c */ /* 0x000fe200057c1670 */
[----:B------:R-:W-:Y:S01]  /*ca60*/  FMUL R218, R218, UR25 ;  /* 0x00000019dada7c20 */ /* 0x000fe20008400000 */
[----:B------:R-:W-:Y:S01]  /*ca70*/  F2FP.SATFINITE.E5M2.F32.PACK_AB_MERGE_C R219, RZ, R219, RZ ;  /* 0x000000dbffdb723e */ /* 0x000fe200048060ff */
[----:B------:R-:W-:Y:S01]  /*ca80*/  FMUL R217, R217, UR25 ;  /* 0x00000019d9d97c20 */ /* 0x000fe20008400000 */
[----:B0-----:R-:W-:Y:S01]  /*ca90*/  F2FP.SATFINITE.E5M2.F32.PACK_AB_MERGE_C R29, RZ, R220, RZ ;  /* 0x000000dcff1d723e */ /* 0x001fe200048060ff */
[----:B------:R-:W-:Y:S01]  /*caa0*/  FMUL R216, R216, UR25 ;  /* 0x00000019d8d87c20 */ /* 0x000fe20008400000 */
[----:B---3--:R-:W-:Y:S01]  /*cab0*/  F2FP.SATFINITE.E5M2.F32.PACK_AB_MERGE_C R31, RZ, R218, RZ ;  /* 0x000000daff1f723e */ /* 0x008fe200048060ff */
[----:B------:R-:W-:Y:S01]  /*cac0*/  FMUL R215, R215, UR25 ;  /* 0x00000019d7d77c20 */ /* 0x000fe20008400000 */
[----:B------:R-:W-:Y:S01]  /*cad0*/  FMUL R213, R213, UR25 ;  /* 0x00000019d5d57c20 */ /* 0x000fe20008400000 */
[----:B------:R-:W-:Y:S01]  /*cae0*/  @!P5 STG.E.U8 desc[UR22][R26.64+0x9], R219 ;  /* 0x000009db1a00d986 */ /* 0x000fe2000c101116 */
[----:B------:R-:W-:-:S03]  /*caf0*/  ISETP.LT.OR P5, PT, R34, 0x12, !P2 ;  /* 0x000000122200780c */ /* 0x000fc600057a1670 */
[----:B------:R0:W-:Y:S01]  /*cb00*/  @!P4 STG.E.U8 desc[UR22][R26.64+0x8], R29 ;  /* 0x0000081d1a00c986 */ /* 0x0001e2000c101116 */
[----:B------:R-:W-:-:S03]  /*cb10*/  ISETP.LT.OR P4, PT, R34, 0x11, !P1 ;  /* 0x000000112200780c */ /* 0x000fc60004f81670 */
[----:B------:R3:W-:Y:S01]  /*cb20*/  @!P6 STG.E.U8 desc[UR22][R24.64+0x10], R31 ;  /* 0x0000101f1800e986 */ /* 0x0007e2000c101116 */
[----:B------:R-:W-:Y:S02]  /*cb30*/  ISETP.LT.OR P6, PT, R34, 0x12, !P1 ;  /* 0x000000122200780c */ /* 0x000fe40004fc1670 */
[----:B------:R-:W-:Y:S01]  /*cb40*/  F2FP.SATFINITE.E5M2.F32.PACK_AB_MERGE_C R217, RZ, R217, RZ ;  /* 0x000000d9ffd9723e */ /* 0x000fe200048060ff */
[----:B------:R-:W-:Y:S01]  /*cb50*/  FMUL R214, R214, UR25 ;  /* 0x00000019d6d67c20 */ /* 0x000fe20008400000 */
[----:B----4-:R-:W-:Y:S01]  /*cb60*/  F2FP.SATFINITE.E5M2.F32.PACK_AB_MERGE_C R33, RZ, R216, RZ ;  /* 0x000000d8ff21723e */ /* 0x010fe200048060ff */
[----:B------:R-:W-:Y:S01]  /*cb70*/  FMUL R212, R212, UR25 ;  /* 0x00000019d4d47c20 */ /* 0x000fe20008400000 */
[----:B------:R-:W-:Y:S01]  /*cb80*/  F2FP.SATFINITE.E5M2.F32.PACK_AB_MERGE_C R215, RZ, R215, RZ ;  /* 0x000000d7ffd7723e */ /* 0x000fe200048060ff */
[----:B------:R-:W-:Y:S01]  /*cb90*/  @!P5 STG.E.U8 desc[UR22][R24.64+0x11], R217 ;  /* 0x000011d91800d986 */ /* 0x000fe2000c101116 */
[----:B------:R-:W-:-:S03]  /*cba0*/  ISETP.LT.OR P5, PT, R34, 0x1a, !P2 ;  /* 0x0000001a2200780c */ /* 0x000fc600057a1670 */
[----:B------:R4:W-:Y:S01]  /*cbb0*/  @!P4 STG.E.U8 desc[UR22][R26.64+0x10], R33 ;  /* 0x000010211a00c986 */ /* 0x0009e2000c101116 */
[----:B------:R-:W-:-:S03]  /*cbc0*/  ISETP.LT.OR P4, PT, R34, 0x19, !P2 ;  /* 0x000000192200780c */ /* 0x000fc60005781670 */
[----:B------:R-:W-:Y:S01]  /*cbd0*/  @!P6 STG.E.U8 desc[UR22][R26.64+0x11], R215 ;  /* 0x000011d71a00e986 */ /* 0x000fe2000c101116 */
[----:B------:R-:W-:Y:S02]  /*cbe0*/  ISETP.LT.OR P6, PT, R34, 0x19, !P1 ;  /* 0x000000192200780c */ /* 0x000fe40004fc1670 */
[----:B------:R-:W-:Y:S01]  /*cbf0*/  F2FP.SATFINITE.E5M2.F32.PACK_AB_MERGE_C R213, RZ, R213, RZ ;  /* 0x000000d5ffd5723e */ /* 0x000fe200048060ff */
[----:B------:R-:W-:Y:S01]  /*cc00*/  FMUL R211, R211, UR25 ;  /* 0x00000019d3d37c20 */ /* 0x000fe20008400000 */
[----:B0-----:R-:W-:Y:S01]  /*cc10*/  F2FP.SATFINITE.E5M2.F32.PACK_AB_MERGE_C R29, RZ, R214, RZ ;  /* 0x000000d6ff1d723e */ /* 0x001fe200048060ff */
[----:B------:R-:W-:Y:S01]  /*cc20*/  FMUL R210, R210, UR25 ;  /* 0x00000019d2d27c20 */ /* 0x000fe20008400000 */
[----:B---3--:R-:W-:Y:S01]  /*cc30*/  F2FP.SATFINITE.E5M2.F32.PACK_AB_MERGE_C R31, RZ, R212, RZ ;  /* 0x000000d4ff1f723e */ /* 0x008fe200048060ff */
[----:B------:R-:W-:Y:S01]  /*cc40*/  @!P5 STG.E.U8 desc[UR22][R24.64+0x19], R213 ;  /* 0x000019d51800d986 */ /* 0x000fe2000c101116 */
[----:B------:R-:W-:-:S03]  /*cc50*/  ISETP.LT.OR P5, PT, R34, 0x1a, !P1 ;  /* 0x0000001a2200780c */ /* 0x000fc60004fa1670 */
[----:B------:R0:W-:Y:S01]  /*cc60*/  @!P4 STG.E.U8 desc[UR22][R24.64+0x18], R29 ;  /* 0x0000181d1800c986 */ /* 0x0001e2000c101116 */
[----:B------:R-:W-:-:S03]  /*cc70*/  ISETP.LT.OR P4, PT, R34, 0x21, !P2 ;  /* 0x000000212200780c */ /* 0x000fc60005781670 */
[----:B------:R3:W-:Y:S01]  /*cc80*/  @!P6 STG.E.U8 desc[UR22][R26.64+0x18], R31 ;  /* 0x0000181f1a00e986 */ /* 0x0007e2000c101116 */
[----:B------:R-:W-:Y:S01]  /*cc90*/  ISETP.LT.OR P6, PT, R34, 0x22, !P2 ;  /* 0x000000222200780c */ /* 0x000fe200057c1670 */
[----:B------:R-:W-:Y:S01]  /*cca0*/  FMUL R209, R209, UR25 ;  /* 0x00000019d1d17c20 */ /* 0x000fe20008400000 */
        /* <DEDUP_REMOVED lines=46> */
[C---:B------:R-:W-:Y:S01]  /*cf90*/  ISETP.LT.OR P6, PT, R34.reuse, 0x3a, !P2 ;  /* 0x0000003a2200780c */ /* 0x040fe200057c1670 */
[----:B------:R-:W-:Y:S01]  /*cfa0*/  FMUL R197, R197, UR25 ;  /* 0x00000019c5c57c20 */ /* 0x000fe20008400000 */
[----:B------:R-:W-:Y:S01]  /*cfb0*/  F2FP.SATFINITE.E5M2.F32.PACK_AB_MERGE_C R199, RZ, R199, RZ ;  /* 0x000000c7ffc7723e */ /* 0x000fe200048060ff */
[----:B------:R-:W2:Y:S01]  /*cfc0*/  LDL.LU R226, [R1+0x10] ;  /* 0x0000100001e27983 */ /* 0x000ea20000300800 */
[----:B----4-:R-:W-:Y:S02]  /*cfd0*/  F2FP.SATFINITE.E5M2.F32.PACK_AB_MERGE_C R33, RZ, R198, RZ ;  /* 0x000000c6ff21723e */ /* 0x010fe400048060ff */
[----:B------:R-:W-:Y:S01]  /*cfe0*/  F2FP.SATFINITE.E5M2.F32.PACK_AB_MERGE_C R197, RZ, R197, RZ ;  /* 0x000000c5ffc5723e */ /* 0x000fe200048060ff */
[----:B------:R-:W-:Y:S01]  /*cff0*/  @!P5 STG.E.U8 desc[UR22][R26.64+0x31], R199 ;  /* 0x000031c71a00d986 */ /* 0x000fe2000c101116 */
[----:B------:R-:W-:-:S03]  /*d000*/  ISETP.LT.OR P5, PT, R34, 0x3a, !P1 ;  /* 0x0000003a2200780c */ /* 0x000fc60004fa1670 */
[----:B------:R-:W4:Y:S01]  /*d010*/  LDL.LU R224, [R1+0xc] ;  /* 0x00000c0001e07983 */ /* 0x000f220000300800 */
[----:B------:R-:W-:-:S03]  /*d020*/  FMUL R195, R195, UR25 ;  /* 0x00000019c3c37c20 */ /* 0x000fc60008400000 */
[----:B------:R1:W-:Y:S01]  /*d030*/  @!P4 STG.E.U8 desc[UR22][R24.64+0x38], R33 ;  /* 0x000038211800c986 */ /* 0x0003e2000c101116 */
[----:B------:R-:W-:-:S03]  /*d040*/  ISETP.LT.OR P4, PT, R34, 0x39, !P1 ;  /* 0x000000392200780c */ /* 0x000fc60004f81670 */
[----:B------:R-:W2:Y:S01]  /*d050*/  LDL.LU R225, [R1+0x8] ;  /* 0x0000080001e17983 */ /* 0x000ea20000300800 */
[----:B------:R-:W-:-:S03]  /*d060*/  FMUL R196, R196, UR25 ;  /* 0x00000019c4c47c20 */ /* 0x000fc60008400000 */
[----:B------:R-:W-:Y:S01]  /*d070*/  @!P6 STG.E.U8 desc[UR22][R24.64+0x39], R197 ;  /* 0x000039c51800e986 */ /* 0x000fe2000c101116 */
[----:B------:R-:W-:-:S03]  /*d080*/  ISETP.LT.OR P6, PT, R34, 0x41, !P2 ;  /* 0x000000412200780c */ /* 0x000fc600057c1670 */
[----:B------:R-:W4:Y:S01]  /*d090*/  LDL.LU R222, [R1] ;  /* 0x0000000001de7983 */ /* 0x000f220000300800 */
[----:B------:R-:W-:-:S03]  /*d0a0*/  FMUL R194, R194, UR25 ;  /* 0x00000019c2c27c20 */ /* 0x000fc60008400000 */
[----:B------:R-:W4:Y:S04]  /*d0b0*/  LDL.LU R223, [R1+0x18] ;  /* 0x0000180001df7983 */ /* 0x000f280000300800 */
[----:B------:R-:W4:Y:S01]  /*d0c0*/  LDL.LU R221, [R1+0x4] ;  /* 0x0000040001dd7983 */ /* 0x000f220000300800 */
[----:B------:R-:W-:Y:S01]  /*d0d0*/  F2FP.SATFINITE.E5M2.F32.PACK_AB_MERGE_C R195, RZ, R195, RZ ;  /* 0x000000c3ffc3723e */ /* 0x000fe200048060ff */
[----:B------:R-:W-:Y:S01]  /*d0e0*/  FMUL R193, R193, UR25 ;  /* 0x00000019c1c17c20 */ /* 0x000fe20008400000 */
[----:B0-----:R-:W-:Y:S01]  /*d0f0*/  F2FP.SATFINITE.E5M2.F32.PACK_AB_MERGE_C R29, RZ, R196, RZ ;  /* 0x000000c4ff1d723e */ /* 0x001fe200048060ff */
[----:B------:R-:W-:Y:S01]  /*d100*/  FMUL R192, R192, UR25 ;  /* 0x00000019c0c07c20 */ /* 0x000fe20008400000 */
[----:B---3--:R-:W-:Y:S01]  /*d110*/  F2FP.SATFINITE.E5M2.F32.PACK_AB_MERGE_C R31, RZ, R194, RZ ;  /* 0x000000c2ff1f723e */ /* 0x008fe200048060ff */
[----:B------:R-:W-:Y:S01]  /*d120*/  @!P5 STG.E.U8 desc[UR22][R26.64+0x39], R195 ;  /* 0x000039c31a00d986 */ /* 0x000fe2000c101116 */
[C---:B------:R-:W-:Y:S01]  /*d130*/  ISETP.LT.OR P5, PT, R34.reuse, 0x42, !P2 ;  /* 0x000000422200780c */ /* 0x040fe200057a1670 */
[----:B------:R-:W-:Y:S01]  /*d140*/  FMUL R191, R191, UR25 ;  /* 0x00000019bfbf7c20 */ /* 0x000fe20008400000 */
[----:B------:R-:W-:Y:S01]  /*d150*/  F2FP.SATFINITE.E5M2.F32.PACK_AB_MERGE_C R193, RZ, R193, RZ ;  /* 0x000000c1ffc1723e */ /* 0x000fe200048060ff */
[----:B------:R0:W-:Y:S01]  /*d160*/  @!P4 STG.E.U8 desc[UR22][R26.64+0x38], R29 ;  /* 0x0000381d1a00c986 */ /* 0x0001e2000c101116 */
[C---:B------:R-:W-:Y:S01]  /*d170*/  ISETP.LT.OR P4, PT, R34.reuse, 0x41, !P1 ;  /* 0x000000412200780c */ /* 0x040fe20004f81670 */
[----:B------:R-:W-:Y:S01]  /*d180*/  FMUL R189, R189, UR25 ;  /* 0x00000019bdbd7c20 */ /* 0x000fe20008400000 */
[----:B-1----:R-:W-:Y:S01]  /*d190*/  F2FP.SATFINITE.E5M2.F32.PACK_AB_MERGE_C R33, RZ, R192, RZ ;  /* 0x000000c0ff21723e */ /* 0x002fe200048060ff */
[----:B------:R1:W-:Y:S01]  /*d1a0*/  @!P6 STG.E.U8 desc[UR22][R24.64+0x40], R31 ;  /* 0x0000401f1800e986 */ /* 0x0003e2000c101116 */
[----:B------:R-:W-:Y:S01]  /*d1b0*/  ISETP.LT.OR P6, PT, R34, 0x42, !P1 ;  /* 0x000000422200780c */ /* 0x000fe20004fc1670 */
[----:B------:R-:W-:Y:S01]  /*d1c0*/  FMUL R190, R190, UR25 ;  /* 0x00000019bebe7c20 */ /* 0x000fe20008400000 */
[----:B------:R-:W-:Y:S01]  /*d1d0*/  F2FP.SATFINITE.E5M2.F32.PACK_AB_MERGE_C R191, RZ, R191, RZ ;  /* 0x000000bfffbf723e */ /* 0x000fe200048060ff */
[----:B------:R-:W-:Y:S01]  /*d1e0*/  FMUL R188, R188, UR25 ;  /* 0x00000019bcbc7c20 */ /* 0x000fe20008400000 */
[----:B------:R-:W-:Y:S01]  /*d1f0*/  F2FP.SATFINITE.E5M2.F32.PACK_AB_MERGE_C R189, RZ, R189, RZ ;  /* 0x000000bdffbd723e */ /* 0x000fe200048060ff */
[----:B------:R-:W-:Y:S01]  /*d200*/  @!P5 STG.E.U8 desc[UR22][R24.64+0x41], R193 ;  /* 0x000041c11800d986 */ /* 0x000fe2000c101116 */
[C---:B------:R-:W-:Y:S01]  /*d210*/  ISETP.LT.OR P5, PT, R34.reuse, 0x4a, !P2 ;  /* 0x0000004a2200780c */ /* 0x040fe200057a1670 */
[----:B------:R-:W-:Y:S01]  /*d220*/  FMUL R187, R187, UR25 ;  /* 0x00000019bbbb7c20 */ /* 0x000fe20008400000 */
[----:B0-----:R-:W-:Y:S01]  /*d230*/  F2FP.SATFINITE.E5M2.F32.PACK_AB_MERGE_C R29, RZ, R190, RZ ;  /* 0x000000beff1d723e */ /* 0x001fe200048060ff */
[----:B------:R0:W-:Y:S01]  /*d240*/  @!P4 STG.E.U8 desc[UR22][R26.64+0x40], R33 ;  /* 0x000040211a00c986 */ /* 0x0001e2000c101116 */
[----:B------:R-:W-:Y:S01]  /*d250*/  ISETP.LT.OR P4, PT, R34, 0x49, !P2 ;  /* 0x000000492200780c */ /* 0x000fe20005781670 */
[----:B------:R-:W-:Y:S01]  /*d260*/  FMUL R186, R186, UR25 ;  /* 0x00000019baba7c20 */ /* 0x000fe20008400000 */
[----:B-1----:R-:W-:Y:S01]  /*d270*/  F2FP.SATFINITE.E5M2.F32.PACK_AB_MERGE_C R31, RZ, R188, RZ ;  /* 0x000000bcff1f723e */ /* 0x002fe200048060ff */
[----:B------:R-:W-:Y:S01]  /*d280*/  @!P6 STG.E.U8 desc[UR22][R26.64+0x41], R191 ;  /* 0x000041bf1a00e986 */ /* 0x000fe2000c101116 */
[----:B------:R-:W-:Y:S01]  /*d290*/  ISETP.LT.OR P6, PT, R34, 0x49, !P1 ;  /* 0x000000492200780c */ /* 0x000fe20004fc1670 */
[----:B------:R-:W-:Y:S01]  /*d2a0*/  FMUL R185, R185, UR25 ;  /* 0x00000019b9b97c20 */ /* 0x000fe20008400000 */
[----:B------:R-:W-:Y:S01]  /*d2b0*/  F2FP.SATFINITE.E5M2.F32.PACK_AB_MERGE_C R187, RZ, R187, RZ ;  /* 0x000000bbffbb723e */ /* 0x000fe200048060ff */
[----:B------:R-:W-:Y:S01]  /*d2c0*/  FMUL R183, R183, UR25 ;  /* 0x00000019b7b77c20 */ /* 0x000fe20008400000 */
[----:B------:R-:W-:Y:S01]  /*d2d0*/  FMUL R184, R184, UR25 ;  /* 0x00000019b8b87c20 */ /* 0x000fe20008400000 */
[----:B------:R-:W-:Y:S01]  /*d2e0*/  @!P5 STG.E.U8 desc[UR22][R24.64+0x49], R189 ;  /* 0x000049bd1800d986 */ /* 0x000fe2000c101116 */
[----:B------:R-:W-:Y:S01]  /*d2f0*/  ISETP.LT.OR P5, PT, R34, 0x4a, !P1 ;  /* 0x0000004a2200780c */ /* 0x000fe20004fa1670 */
[----:B------:R-:W-:Y:S01]  /*d300*/  FMUL R182, R182, UR25 ;  /* 0x00000019b6b67c20 */ /* 0x000fe20008400000 */
[----:B0-----:R-:W-:Y:S01]  /*d310*/  F2FP.SATFINITE.E5M2.F32.PACK_AB_MERGE_C R33, RZ, R186, RZ ;  /* 0x000000baff21723e */ /* 0x001fe200048060ff */
[----:B------:R0:W-:Y:S01]  /*d320*/  @!P4 STG.E.U8 desc[UR22][R24.64+0x48], R29 ;  /* 0x0000481d1800c986 */ /* 0x0001e2000c101116 */
[C---:B------:R-:W-:Y:S01]  /*d330*/  ISETP.LT.OR P4, PT, R34.reuse, 0x51, !P2 ;  /* 0x000000512200780c */ /* 0x040fe20005781670 */
[----:B------:R-:W-:Y:S01]  /*d340*/  FMUL R181, R181, UR25 ;  /* 0x00000019b5b57c20 */ /* 0x000fe20008400000 */
[----:B------:R-:W-:Y:S01]  /*d350*/  F2FP.SATFINITE.E5M2.F32.PACK_AB_MERGE_C R185, RZ, R185, RZ ;  /* 0x000000b9ffb9723e */ /* 0x000fe200048060ff */
        /* <DEDUP_REMOVED lines=19> */
[----:B------:R-:W-:Y:S01]  /*d490*/  F2FP.SATFINITE.E5M2.F32.PACK_AB_MERGE_C R177, RZ, R177, RZ ;  /* 0x000000b1ffb1723e */ /* 0x000fe200048060ff */
        /* <DEDUP_REMOVED lines=13> */
[----:B------:R-:W-:Y:S01]  /*d570*/  FMUL R170, R170, UR25 ;  /* 0x00000019aaaa7c20 */ /* 0x000fe20008400000 */
        /* <DEDUP_REMOVED lines=9> */
[C---:B------:R-:W-:Y:S01]  /*d610*/  ISETP.LT.OR P6, PT, R34.reuse, 0x61, !P1 ;  /* 0x000000612200780c */ /* 0x040fe20004fc1670 */
        /* <DEDUP_REMOVED lines=9> */
[----:B------:R-:W-:Y:S01]  /*d6b0*/  ISETP.LT.OR P4, PT, R34, 0x69, !P2 ;  /* 0x000000692200780c */ /* 0x000fe20005781670 */
        /* <DEDUP_REMOVED lines=98> */
[----:B-----5:R-:W-:Y:S01]  /*dce0*/  FMUL R5, R5, UR25 ;  /* 0x0000001905057c20 */ /* 0x020fe20008400000 */
        /* <DEDUP_REMOVED lines=15> */
[----:B------:R-:W-:Y:S01]  /*dde0*/  @!P6 STG.E.U8 desc[UR22][R26.64+0x90], R31 ;  /* 0x0000901f1a00e986 */ /* 0x000fe2000c101116 */
[----:B------:R-:W-:-:S05]  /*ddf0*/  ISETP.LT.OR P6, PT, R34, 0x9a, !P2 ;  /* 0x0000009a2200780c */ /* 0x000fca00057c1670 */
[----:B------:R1:W-:Y:S01]  /*de00*/  @!P5 STG.E.U8 desc[UR22][R26.64+0x91], R23 ;  /* 0x000091171a00d986 */ /* 0x0003e2000c101116 */
[C---:B------:R-:W-:Y:S02]  /*de10*/  ISETP.LT.OR P5, PT, R34.reuse, 0x9a, !P1 ;  /* 0x0000009a2200780c */ /* 0x040fe40004fa1670 */
[----:B0-----:R-:W-:Y:S01]  /*de20*/  F2FP.SATFINITE.E5M2.F32.PACK_AB_MERGE_C R29, RZ, R20, RZ ;  /* 0x00000014ff1d723e */ /* 0x001fe200048060ff */
[----:B------:R-:W-:Y:S01]  /*de30*/  @!P4 STG.E.U8 desc[UR22][R24.64+0x98], R33 ;  /* 0x000098211800c986 */ /* 0x000fe2000c101116 */
[----:B------:R-:W-:-:S03]  /*de40*/  ISETP.LT.OR P4, PT, R34, 0x99, !P1 ;  /* 0x000000992200780c */ /* 0x000fc60004f81670 */
[----:B------:R0:W-:Y:S01]  /*de50*/  @!P6 STG.E.U8 desc[UR22][R24.64+0x99], R21 ;  /* 0x000099151800e986 */ /* 0x0001e2000c101116 */
[----:B------:R-:W-:Y:S02]  /*de60*/  ISETP.LT.OR P6, PT, R34, 0xa1, !P2 ;  /* 0x000000a12200780c */ /* 0x000fe400057c1670 */
[----:B-1----:R-:W-:-:S03]  /*de70*/  F2FP.SATFINITE.E5M2.F32.PACK_AB_MERGE_C R23, RZ, R18, RZ ;  /* 0x00000012ff17723e */ /* 0x002fc600048060ff */
[----:B------:R1:W-:Y:S01]  /*de80*/  @!P5 STG.E.U8 desc[UR22][R26.64+0x99], R19 ;  /* 0x000099131a00d986 */ /* 0x0003e2000c101116 */
[----:B------:R-:W-:-:S03]  /*de90*/  ISETP.LT.OR P5, PT, R34, 0xa2, !P2 ;  /* 0x000000a22200780c */ /* 0x000fc600057a1670 */
[----:B------:R-:W-:Y:S01]  /*dea0*/  @!P4 STG.E.U8 desc[UR22][R26.64+0x98], R29 ;  /* 0x0000981d1a00c986 */ /* 0x000fe2000c101116 */
[C---:B------:R-:W-:Y:S02]  /*deb0*/  ISETP.LT.OR P4, PT, R34.reuse, 0xa1, !P1 ;  /* 0x000000a12200780c */ /* 0x040fe40004f81670 */
[----:B0-----:R-:W-:Y:S01]  /*dec0*/  F2FP.SATFINITE.E5M2.F32.PACK_AB_MERGE_C R21, RZ, R16, RZ ;  /* 0x00000010ff15723e */ /* 0x001fe200048060ff */
[----:B------:R-:W-:Y:S01]  /*ded0*/  @!P6 STG.E.U8 desc[UR22][R24.64+0xa0], R23 ;  /* 0x0000a0171800e986 */ /* 0x000fe2000c101116 */
[----:B------:R-:W-:Y:S02]  /*dee0*/  ISETP.LT.OR P6, PT, R34, 0xa2, !P1 ;  /* 0x000000a22200780c */ /* 0x000fe40004fc1670 */
[----:B-1----:R-:W-:-:S03]  /*def0*/  F2FP.SATFINITE.E5M2.F32.PACK_AB_MERGE_C R19, RZ, R14, RZ ;  /* 0x0000000eff13723e */ /* 0x002fc600048060ff */
[----:B------:R0:W-:Y:S01]  /*df00*/  @!P5 STG.E.U8 desc[UR22][R24.64+0xa1], R17 ;  /* 0x0000a1111800d986 */ /* 0x0001e2000c101116 */
[----:B------:R-:W-:-:S03]  /*df10*/  ISETP.LT.OR P5, PT, R34, 0xaa, !P2 ;  /* 0x000000aa2200780c */ /* 0x000fc600057a1670 */
[----:B------:R-:W-:Y:S01]  /*df20*/  @!P4 STG.E.U8 desc[UR22][R26.64+0xa0], R21 ;  /* 0x0000a0151a00c986 */ /* 0x000fe2000c101116 */
[----:B------:R-:W-:-:S03]  /*df30*/  ISETP.LT.OR P4, PT, R34, 0xa9, !P2 ;  /* 0x000000a92200780c */ /* 0x000fc60005781670 */
[----:B------:R1:W-:Y:S01]  /*df40*/  @!P6 STG.E.U8 desc[UR22][R26.64+0xa1], R15 ;  /* 0x0000a10f1a00e986 */ /* 0x0003e2000c101116 */
[----:B------:R-:W-:Y:S02]  /*df50*/  ISETP.LT.OR P6, PT, R34, 0xa9, !P1 ;  /* 0x000000a92200780c */ /* 0x000fe40004fc1670 */
[----:B0-----:R-:W-:-:S03]  /*df60*/  F2FP.SATFINITE.E5M2.F32.PACK_AB_MERGE_C R17, RZ, R12, RZ ;  /* 0x0000000cff11723e */ /* 0x001fc600048060ff */
[----:B------:R0:W-:Y:S01]  /*df70*/  @!P5 STG.E.U8 desc[UR22][R24.64+0xa9], R13 ;  /* 0x0000a90d1800d986 */ /* 0x0001e2000c101116 */
[----:B------:R-:W-:-:S03]  /*df80*/  ISETP.LT.OR P5, PT, R34, 0xaa, !P1 ;  /* 0x000000aa2200780c */ /* 0x000fc60004fa1670 */
[----:B------:R-:W-:Y:S01]  /*df90*/  @!P4 STG.E.U8 desc[UR22][R24.64+0xa8], R19 ;  /* 0x0000a8131800c986 */ /* 0x000fe2000c101116 */
[C---:B------:R-:W-:Y:S02]  /*dfa0*/  ISETP.LT.OR P4, PT, R34.reuse, 0xb1, !P2 ;  /* 0x000000b12200780c */ /* 0x040fe40005781670 */
[----:B-1----:R-:W-:Y:S01]  /*dfb0*/  F2FP.SATFINITE.E5M2.F32.PACK_AB_MERGE_C R15, RZ, R10, RZ ;  /* 0x0000000aff0f723e */ /* 0x002fe200048060ff */
[----:B------:R-:W-:Y:S01]  /*dfc0*/  @!P6 STG.E.U8 desc[UR22][R26.64+0xa8], R17 ;  /* 0x0000a8111a00e986 */ /* 0x000fe2000c101116 */
[----:B------:R-:W-:Y:S02]  /*dfd0*/  ISETP.LT.OR P6, PT, R34, 0xb2, !P2 ;  /* 0x000000b22200780c */ /* 0x000fe400057c1670 */
[----:B0-----:R-:W-:-:S03]  /*dfe0*/  F2FP.SATFINITE.E5M2.F32.PACK_AB_MERGE_C R13, RZ, R8, RZ ;  /* 0x00000008ff0d723e */ /* 0x001fc600048060ff */
        /* <DEDUP_REMOVED lines=9> */
[----:B------:R3:W-:Y:S01]  /*e080*/  @!P4 STG.E.U8 desc[UR22][R26.64+0xb0], R13 ;  /* 0x0000b00d1a00c986 */ /* 0x0007e2000c101116 */
[C---:B------:R-:W-:Y:S02]  /*e090*/  ISETP.LT.OR P4, PT, R34.reuse, 0xb9, !P1 ;  /* 0x000000b92200780c */ /* 0x040fe40004f81670 */
[----:B-1----:R-:W-:Y:S01]  /*e0a0*/  F2FP.SATFINITE.E5M2.F32.PACK_AB_MERGE_C R9, RZ, R4, RZ ;  /* 0x00000004ff09723e */ /* 0x002fe200048060ff */
[----:B------:R1:W-:Y:S01]  /*e0b0*/  @!P6 STG.E.U8 desc[UR22][R24.64+0xb8], R11 ;  /* 0x0000b80b1800e986 */ /* 0x0003e2000c101116 */
[C---:B------:R-:W-:Y:S02]  /*e0c0*/  ISETP.LT.OR P6, PT, R34.reuse, 0xba, !P1 ;  /* 0x000000ba2200780c */ /* 0x040fe40004fc1670 */
[----:B0-----:R-:W-:Y:S01]  /*e0d0*/  F2FP.SATFINITE.E5M2.F32.PACK_AB_MERGE_C R7, RZ, R2, RZ ;  /* 0x00000002ff07723e */ /* 0x001fe200048060ff */
[----:B--2---:R-:W-:Y:S02]  /*e0e0*/  FMUL R2, R225, UR25 ;  /* 0x00000019e1027c20 */ /* 0x004fe40008400000 */
[----:B------:R0:W-:Y:S01]  /*e0f0*/  @!P5 STG.E.U8 desc[UR22][R24.64+0xb9], R5 ;  /* 0x0000b9051800d986 */ /* 0x0001e2000c101116 */
[----:B------:R-:W-:-:S02]  /*e100*/  ISETP.LT.OR P5, PT, R34, 0xc2, !P2 ;  /* 0x000000c22200780c */ /* 0x000fc400057a1670 */
[----:B---3--:R-:W-:Y:S01]  /*e110*/  F2FP.SATFINITE.E5M2.F32.PACK_AB_MERGE_C R13, RZ, R3, RZ ;  /* 0x00000003ff0d723e */ /* 0x008fe200048060ff */
[----:B----4-:R-:W-:Y:S01]  /*e120*/  FMUL R3, R222, UR25 ;  /* 0x00000019de037c20 */ /* 0x010fe20008400000 */
[----:B------:R2:W-:Y:S01]  /*e130*/  @!P4 STG.E.U8 desc[UR22][R26.64+0xb8], R9 ;  /* 0x0000b8091a00c986 */ /* 0x0005e2000c101116 */
[----:B-1----:R-:W-:Y:S01]  /*e140*/  F2FP.SATFINITE.E5M2.F32.PACK_AB_MERGE_C R11, RZ, R0, RZ ;  /* 0x00000000ff0b723e */ /* 0x002fe200048060ff */
[----:B------:R-:W-:Y:S01]  /*e150*/  FMUL R0, R221, UR25 ;  /* 0x00000019dd007c20 */ /* 0x000fe20008400000 */
[----:B------:R-:W-:Y:S01]  /*e160*/  ISETP.LT.OR P4, PT, R34, 0xc1, !P2 ;  /* 0x000000c12200780c */ /* 0x000fe20005781670 */
[----:B------:R-:W3:Y:S04]  /*e170*/  LDL.LU R222, [R1+0x1c] ;  /* 0x00001c0001de7983 */ /* 0x000ee80000300800 */
[----:B------:R-:W4:Y:S01]  /*e180*/  LDL.LU R220, [R1+0x20] ;  /* 0x0000200001dc7983 */ /* 0x000f220000300800 */
[----:B0-----:R-:W-:-:S03]  /*e190*/  F2FP.SATFINITE.E5M2.F32.PACK_AB_MERGE_C R5, RZ, R3, RZ ;  /* 0x00000003ff05723e */ /* 0x001fc600048060ff */
[----:B------:R-:W4:Y:S01]  /*e1a0*/  LDL.LU R225, [R1+0x24] ;  /* 0x0000240001e17983 */ /* 0x000f220000300800 */
[----:B------:R-:W-:Y:S01]  /*e1b0*/  FMUL R3, R224, UR25 ;  /* 0x00000019e0037c20 */ /* 0x000fe20008400000 */
[----:B--2---:R-:W-:Y:S01]  /*e1c0*/  F2FP.SATFINITE.E5M2.F32.PACK_AB_MERGE_C R9, RZ, R0, RZ ;  /* 0x00000000ff09723e */ /* 0x004fe200048060ff */
[----:B------:R-:W-:Y:S01]  /*e1d0*/  FMUL R0, R226, UR25 ;  /* 0x00000019e2007c20 */ /* 0x000fe20008400000 */
[----:B------:R0:W-:Y:S01]  /*e1e0*/  @!P6 STG.E.U8 desc[UR22][R26.64+0xb9], R13 ;  /* 0x0000b90d1a00e986 */ /* 0x0001e2000c101116 */
[----:B------:R-:W-:-:S03]  /*e1f0*/  ISETP.LT.OR P6, PT, R34, 0xc1, !P1 ;  /* 0x000000c12200780c */ /* 0x000fc60004fc1670 */
[----:B------:R-:W2:Y:S04]  /*e200*/  LDL.LU R224, [R1+0x28] ;  /* 0x0000280001e07983 */ /* 0x000ea80000300800 */
[----:B------:R-:W2:Y:S01]  /*e210*/  LDL.LU R226, [R1+0x2c] ;  /* 0x00002c0001e27983 */ /* 0x000ea20000300800 */
[----:B0-----:R-:W-:Y:S01]  /*e220*/  F2FP.SATFINITE.E5M2.F32.PACK_AB_MERGE_C R13, RZ, R2, RZ ;  /* 0x00000002ff0d723e */ /* 0x001fe200048060ff */
[----:B------:R-:W-:Y:S02]  /*e230*/  FMUL R2, R227, UR25 ;  /* 0x00000019e3027c20 */ /* 0x000fe40008400000 */
[----:B------:R-:W2:Y:S04]  /*e240*/  LDL.LU R227, [R1+0x30] ;  /* 0x0000300001e37983 */ /* 0x000ea80000300800 */
[----:B------:R-:W-:Y:S01]  /*e250*/  @!P5 STG.E.U8 desc[UR22][R24.64+0xc1], R11 ;  /* 0x0000c10b1800d986 */ /* 0x000fe2000c101116 */
[----:B------:R-:W-:-:S03]  /*e260*/  ISETP.LT.OR P5, PT, R34, 0xc2, !P1 ;  /* 0x000000c22200780c */ /* 0x000fc60004fa1670 */
[----:B------:R0:W-:Y:S01]  /*e270*/  @!P4 STG.E.U8 desc[UR22][R24.64+0xc0], R7 ;  /* 0x0000c0071800c986 */ /* 0x0001e2000c101116 */
[----:B------:R-:W-:-:S03]  /*e280*/  ISETP.LT.OR P4, PT, R34, 0xc9, !P2 ;  /* 0x000000c92200780c */ /* 0x000fc60005781670 */
[----:B------:R1:W-:Y:S01]  /*e290*/  @!P6 STG.E.U8 desc[UR22][R26.64+0xc0], R5 ;  /* 0x0000c0051a00e986 */ /* 0x0003e2000c101116 */
[----:B------:R-:W-:-:S03]  /*e2a0*/  ISETP.LT.OR P6, PT, R34, 0xca, !P2 ;  /* 0x000000ca2200780c */ /* 0x000fc600057c1670 */
[----:B------:R-:W2:Y:S04]  /*e2b0*/  LDL.LU R221, [R1+0x34] ;  /* 0x0000340001dd7983 */ /* 0x000ea80000300800 */
[----:B------:R1:W-:Y:S01]  /*e2c0*/  @!P5 STG.E.U8 desc[UR22][R26.64+0xc1], R9 ;  /* 0x0000c1091a00d986 */ /* 0x0003e2000c101116 */
[----:B0-----:R-:W-:Y:S01]  /*e2d0*/  F2FP.SATFINITE.E5M2.F32.PACK_AB_MERGE_C R7, RZ, R3, RZ ;  /* 0x00000003ff07723e */ /* 0x001fe200048060ff */
[----:B------:R-:W-:Y:S02]  /*e2e0*/  FMUL R3, R223, UR25 ;  /* 0x00000019df037c20 */ /* 0x000fe40008400000 */
[----:B------:R-:W-:Y:S01]  /*e2f0*/  @!P4 STG.E.U8 desc[UR22][R24.64+0xc8], R13 ;  /* 0x0000c80d1800c986 */ /* 0x000fe2000c101116 */
[----:B------:R-:W-:-:S03]  /*e300*/  ISETP.LT.OR P4, PT, R34, 0xc9, !P1 ;  /* 0x000000c92200780c */ /* 0x000fc60004f81670 */
[----:B------:R-:W2:Y:S01]  /*e310*/  LDL.LU R223, [R1+0x38] ;  /* 0x0000380001df7983 */ /* 0x000ea20000300800 */
[----:B-1----:R-:W-:Y:S02]  /*e320*/  F2FP.SATFINITE.E5M2.F32.PACK_AB_MERGE_C R5, RZ, R0, RZ ;  /* 0x00000000ff05723e */ /* 0x002fe400048060ff */
[----:B------:R-:W-:Y:S02]  /*e330*/  F2FP.SATFINITE.E5M2.F32.PACK_AB_MERGE_C R11, RZ, R2, RZ ;  /* 0x00000002ff0b723e */ /* 0x000fe400048060ff */
[----:B------:R-:W-:Y:S01]  /*e340*/  F2FP.SATFINITE.E5M2.F32.PACK_AB_MERGE_C R9, RZ, R3, RZ ;  /* 0x00000003ff09723e */ /* 0x000fe200048060ff */
[----:B------:R0:W-:Y:S04]  /*e350*/  @!P6 STG.E.U8 desc[UR22][R24.64+0xc9], R7 ;  /* 0x0000c9071800e986 */ /* 0x0001e8000c101116 */
[----:B------:R1:W-:Y:S01]  /*e360*/  @!P4 STG.E.U8 desc[UR22][R26.64+0xc8], R5 ;  /* 0x0000c8051a00c986 */ /* 0x0003e2000c101116 */
[----:B---3--:R-:W-:-:S03]  /*e370*/  FMUL R0, R222, UR25 ;  /* 0x00000019de007c20 */ /* 0x008fc60008400000 */
[----:B------:R-:W3:Y:S01]  /*e380*/  LDL.LU R222, [R1+0x3c] ;  /* 0x00003c0001de7983 */ /* 0x000ee20000300800 */
[----:B----4-:R-:W-:Y:S01]  /*e390*/  FMUL R2, R220, UR25 ;  /* 0x00000019dc027c20 */ /* 0x010fe20008400000 */
[----:B0-----:R-:W-:Y:S01]  /*e3a0*/  F2FP.SATFINITE.E5M2.F32.PACK_AB_MERGE_C R7, RZ, R0, RZ ;  /* 0x00000000ff07723e */ /* 0x001fe200048060ff */
[----:B------:R-:W-:Y:S02]  /*e3b0*/  FMUL R3, R225, UR25 ;  /* 0x00000019e1037c20 */ /* 0x000fe40008400000 */
[----:B------:R-:W4:Y:S01]  /*e3c0*/  LDL.LU R225, [R1+0x40] ;  /* 0x0000400001e17983 */ /* 0x000f220000300800 */
[----:B------:R-:W-:Y:S02]  /*e3d0*/  F2FP.SATFINITE.E5M2.F32.PACK_AB_MERGE_C R13, RZ, R2, RZ ;  /* 0x00000002ff0d723e */ /* 0x000fe400048060ff */
[----:B-1----:R-:W-:Y:S01]  /*e3e0*/  F2FP.SATFINITE.E5M2.F32.PACK_AB_MERGE_C R5, RZ, R3, RZ ;  /* 0x00000003ff05723e */ /* 0x002fe200048060ff */
[----:B--2---:R-:W-:Y:S02]  /*e3f0*/  FMUL R0, R224, UR25 ;  /* 0x00000019e0007c20 */ /* 0x004fe40008400000 */
[----:B------:R-:W2:Y:S01]  /*e400*/  LDL.LU R224, [R1+0x44] ;  /* 0x0000440001e07983 */ /* 0x000ea20000300800 */
[----:B------:R-:W-:-:S03]  /*e410*/  FMUL R2, R226, UR25 ;  /* 0x00000019e2027c20 */ /* 0x000fc60008400000 */
[----:B------:R-:W2:Y:S01]  /*e420*/  LDL.LU R226, [R1+0x48] ;  /* 0x0000480001e27983 */ /* 0x000ea20000300800 */
[----:B------:R-:W-:-:S03]  /*e430*/  FMUL R3, R227, UR25 ;  /* 0x00000019e3037c20 */ /* 0x000fc60008400000 */
[----:B------:R-:W2:Y:S01]  /*e440*/  LDL.LU R227, [R1+0x4c] ;  /* 0x00004c0001e37983 */ /* 0x000ea20000300800 */
[C---:B------:R-:W-:Y:S02]  /*e450*/  ISETP.LT.OR P5, PT, R34.reuse, 0xca, !P1 ;  /* 0x000000ca2200780c */ /* 0x040fe40004fa1670 */
[C---:B------:R-:W-:Y:S01]  /*e460*/  ISETP.LT.OR P6, PT, R34.reuse, 0xd1, !P2 ;  /* 0x000000d12200780c */ /* 0x040fe200057c1670 */
[----:B------:R-:W2:Y:S01]  /*e470*/  LDL.LU R219, [R1+0x50] ;  /* 0x0000500001db7983 */ /* 0x000ea20000300800 */
[----:B------:R-:W-:-:S03]  /*e480*/  ISETP.LT.OR P4, PT, R34, 0xd1, !P1 ;  /* 0x000000d12200780c */ /* 0x000fc60004f81670 */
[----:B------:R-:W2:Y:S04]  /*e490*/  LDL.LU R218, [R1+0x54] ;  /* 0x0000540001da7983 */ /* 0x000ea80000300800 */
[----:B------:R-:W2:Y:S04]  /*e4a0*/  LDL.LU R220, [R1+0x58] ;  /* 0x0000580001dc7983 */ /* 0x000ea80000300800 */
[----:B------:R0:W-:Y:S01]  /*e4b0*/  @!P5 STG.E.U8 desc[UR22][R26.64+0xc9], R11 ;  /* 0x0000c90b1a00d986 */ /* 0x0001e2000c101116 */
[----:B------:R-:W-:-:S03]  /*e4c0*/  ISETP.LT.OR P5, PT, R34, 0xd2, !P2 ;  /* 0x000000d22200780c */ /* 0x000fc600057a1670 */
[----:B------:R1:W-:Y:S01]  /*e4d0*/  @!P6 STG.E.U8 desc[UR22][R24.64+0xd0], R9 ;  /* 0x0000d0091800e986 */ /* 0x0003e2000c101116 */
[----:B------:R-:W-:Y:S02]  /*e4e0*/  ISETP.LT.OR P6, PT, R34, 0xd2, !P1 ;  /* 0x000000d22200780c */ /* 0x000fe40004fc1670 */
[----:B0-----:R-:W-:-:S07]  /*e4f0*/  F2FP.SATFINITE.E5M2.F32.PACK_AB_MERGE_C R11, RZ, R2, RZ ;  /* 0x00000002ff0b723e */ /* 0x001fce00048060ff */
[----:B------:R0:W-:Y:S01]  /*e500*/  @!P5 STG.E.U8 desc[UR22][R24.64+0xd1], R7 ;  /* 0x0000d1071800d986 */ /* 0x0001e2000c101116 */
[C---:B------:R-:W-:Y:S02]  /*e510*/  ISETP.LT.OR P5, PT, R34.reuse, 0xda, !P2 ;  /* 0x000000da2200780c */ /* 0x040fe400057a1670 */
[----:B-1----:R-:W-:Y:S01]  /*e520*/  F2FP.SATFINITE.E5M2.F32.PACK_AB_MERGE_C R9, RZ, R0, RZ ;  /* 0x00000000ff09723e */ /* 0x002fe200048060ff */
[----:B------:R-:W-:Y:S01]  /*e530*/  @!P4 STG.E.U8 desc[UR22][R26.64+0xd0], R13 ;  /* 0x0000d00d1a00c986 */ /* 0x000fe2000c101116 */
[C---:B------:R-:W-:Y:S01]  /*e540*/  ISETP.LT.OR P4, PT, R34.reuse, 0xd9, !P2 ;  /* 0x000000d92200780c */ /* 0x040fe20005781670 */
[----:B------:R-:W-:Y:S01]  /*e550*/  FMUL R0, R221, UR25 ;  /* 0x00000019dd007c20 */ /* 0x000fe20008400000 */
[----:B------:R-:W-:Y:S01]  /*e560*/  FMUL R2, R223, UR25 ;  /* 0x00000019df027c20 */ /* 0x000fe20008400000 */
[----:B------:R1:W-:Y:S01]  /*e570*/  @!P6 STG.E.U8 desc[UR22][R26.64+0xd1], R5 ;  /* 0x0000d1051a00e986 */ /* 0x0003e2000c101116 */
[----:B------:R-:W-:-:S03]  /*e580*/  ISETP.LT.OR P6, PT, R34, 0xd9, !P1 ;  /* 0x000000d92200780c */ /* 0x000fc60004fc1670 */
[----:B------:R-:W2:Y:S04]  /*e590*/  LDL.LU R221, [R1+0x5c] ;  /* 0x00005c0001dd7983 */ /* 0x000ea80000300800 */
[----:B------:R-:W2:Y:S01]  /*e5a0*/  LDL.LU R223, [R1+0x60] ;  /* 0x0000600001df7983 */ /* 0x000ea20000300800 */
[----:B0-----:R-:W-:Y:S02]  /*e5b0*/  F2FP.SATFINITE.E5M2.F32.PACK_AB_MERGE_C R7, RZ, R3, RZ ;  /* 0x00000003ff07723e */ /* 0x001fe400048060ff */
[----:B-1----:R-:W-:Y:S01]  /*e5c0*/  F2FP.SATFINITE.E5M2.F32.PACK_AB_MERGE_C R5, RZ, R0, RZ ;  /* 0x00000000ff05723e */ /* 0x002fe200048060ff */
[----:B------:R0:W-:Y:S01]  /*e5d0*/  @!P4 STG.E.U8 desc[UR22][R24.64+0xd8], R9 ;  /* 0x0000d8091800c986 */ /* 0x0001e2000c101116 */
[----:B------:R-:W-:-:S03]  /*e5e0*/  F2FP.SATFINITE.E5M2.F32.PACK_AB_MERGE_C R13, RZ, R2, RZ ;  /* 0x00000002ff0d723e */ /* 0x000fc600048060ff */
[----:B------:R-:W-:Y:S04]  /*e5f0*/  @!P5 STG.E.U8 desc[UR22][R24.64+0xd9], R11 ;  /* 0x0000d90b1800d986 */ /* 0x000fe8000c101116 */
[----:B------:R1:W-:Y:S01]  /*e600*/  @!P6 STG.E.U8 desc[UR22][R26.64+0xd8], R7 ;  /* 0x0000d8071a00e986 */ /* 0x0003e2000c101116 */
[----:B---3--:R-:W-:-:S03]  /*e610*/  FMUL R3, R222, UR25 ;  /* 0x00000019de037c20 */ /* 0x008fc60008400000 */
[----:B------:R-:W3:Y:S01]  /*e620*/  LDL.LU R222, [R1+0x64] ;  /* 0x0000640001de7983 */ /* 0x000ee20000300800 */
[----:B----4-:R-:W-:Y:S01]  /*e630*/  FMUL R0, R225, UR25 ;  /* 0x00000019e1007c20 */ /* 0x010fe20008400000 */
[----:B0-----:R-:W-:Y:S02]  /*e640*/  F2FP.SATFINITE.E5M2.F32.PACK_AB_MERGE_C R9, RZ, R3, RZ ;  /* 0x00000003ff09723e */ /* 0x001fe400048060ff */
[----:B------:R-:W4:Y:S02]  /*e650*/  LDL.LU R225, [R1+0x68] ;  /* 0x0000680001e17983 */ /* 0x000f240000300800 */
        /* <DEDUP_REMOVED lines=8> */
[C---:B------:R-:W-:Y:S02]  /*e6e0*/  ISETP.LT.OR P4, PT, R34.reuse, 0xe1, !P2 ;  /* 0x000000e12200780c */ /* 0x040fe40005781670 */
[----:B------:R-:W-:-:S09]  /*e6f0*/  ISETP.LT.OR P6, PT, R34, 0xe2, !P2 ;  /* 0x000000e22200780c */ /* 0x000fd200057c1670 */
[----:B------:R0:W-:Y:S01]  /*e700*/  @!P5 STG.E.U8 desc[UR22][R26.64+0xd9], R5 ;  /* 0x0000d9051a00d986 */ /* 0x0001e2000c101116 */
[----:B------:R-:W-:-:S03]  /*e710*/  ISETP.LT.OR P5, PT, R34, 0xe2, !P1 ;  /* 0x000000e22200780c */ /* 0x000fc60004fa1670 */
[----:B------:R-:W-:Y:S01]  /*e720*/  @!P4 STG.E.U8 desc[UR22][R24.64+0xe0], R13 ;  /* 0x0000e00d1800c986 */ /* 0x000fe2000c101116 */
[----:B------:R-:W-:-:S03]  /*e730*/  ISETP.LT.OR P4, PT, R34, 0xe1, !P1 ;  /* 0x000000e12200780c */ /* 0x000fc60004f81670 */
[----:B------:R1:W-:Y:S01]  /*e740*/  @!P6 STG.E.U8 desc[UR22][R24.64+0xe1], R9 ;  /* 0x0000e1091800e986 */ /* 0x0003e2000c101116 */
[----:B------:R-:W-:Y:S02]  /*e750*/  ISETP.LT.OR P6, PT, R34, 0xe9, !P2 ;  /* 0x000000e92200780c */ /* 0x000fe400057c1670 */
[----:B------:R-:W-:Y:S02]  /*e760*/  F2FP.SATFINITE.E5M2.F32.PACK_AB_MERGE_C R11, RZ, R2, RZ ;  /* 0x00000002ff0b723e */ /* 0x000fe400048060ff */
[----:B0-----:R-:W-:-:S03]  /*e770*/  F2FP.SATFINITE.E5M2.F32.PACK_AB_MERGE_C R5, RZ, R3, RZ ;  /* 0x00000003ff05723e */ /* 0x001fc600048060ff */
[----:B------:R-:W-:Y:S01]  /*e780*/  @!P5 STG.E.U8 desc[UR22][R26.64+0xe1], R11 ;  /* 0x0000e10b1a00d986 */ /* 0x000fe2000c101116 */
[----:B------:R-:W-:-:S03]  /*e790*/  ISETP.LT.OR P5, PT, R34, 0xea, !P2 ;  /* 0x000000ea2200780c */ /* 0x000fc600057a1670 */
[----:B------:R0:W-:Y:S01]  /*e7a0*/  @!P4 STG.E.U8 desc[UR22][R26.64+0xe0], R7 ;  /* 0x0000e0071a00c986 */ /* 0x0001e2000c101116 */
[----:B------:R-:W-:-:S03]  /*e7b0*/  ISETP.LT.OR P4, PT, R34, 0xe9, !P1 ;  /* 0x000000e92200780c */ /* 0x000fc60004f81670 */
[----:B------:R0:W-:Y:S01]  /*e7c0*/  @!P6 STG.E.U8 desc[UR22][R24.64+0xe8], R5 ;  /* 0x0000e8051800e986 */ /* 0x0001e2000c101116 */
[----:B------:R-:W-:Y:S01]  /*e7d0*/  ISETP.LT.OR P6, PT, R34, 0xea, !P1 ;  /* 0x000000ea2200780c */ /* 0x000fe20004fc1670 */
[----:B------:R-:W-:Y:S01]  /*e7e0*/  FMUL R2, R219, UR25 ;  /* 0x00000019db027c20 */ /* 0x000fe20008400000 */
[----:B------:R-:W-:Y:S01]  /*e7f0*/  FMUL R3, R218, UR25 ;  /* 0x00000019da037c20 */ /* 0x000fe20008400000 */
[----:B-1----:R-:W-:-:S03]  /*e800*/  F2FP.SATFINITE.E5M2.F32.PACK_AB_MERGE_C R9, RZ, R0, RZ ;  /* 0x00000000ff09723e */ /* 0x002fc600048060ff */
[----:B------:R-:W-:Y:S02]  /*e810*/  F2FP.SATFINITE.E5M2.F32.PACK_AB_MERGE_C R13, RZ, R2, RZ ;  /* 0x00000002ff0d723e */ /* 0x000fe400048060ff */
[----:B0-----:R-:W-:Y:S01]  /*e820*/  F2FP.SATFINITE.E5M2.F32.PACK_AB_MERGE_C R7, RZ, R3, RZ ;  /* 0x00000003ff07723e */ /* 0x001fe200048060ff */
[----:B------:R0:W-:Y:S01]  /*e830*/  @!P5 STG.E.U8 desc[UR22][R24.64+0xe9], R9 ;  /* 0x0000e9091800d986 */ /* 0x0001e2000c101116 */
[----:B------:R-:W-:-:S03]  /*e840*/  ISETP.LT.OR P5, PT, R34, 0xf2, !P2 ;  /* 0x000000f22200780c */ /* 0x000fc600057a1670 */
[----:B------:R-:W-:Y:S01]  /*e850*/  @!P4 STG.E.U8 desc[UR22][R26.64+0xe8], R13 ;  /* 0x0000e80d1a00c986 */ /* 0x000fe2000c101116 */
[----:B------:R-:W-:-:S03]  /*e860*/  ISETP.LT.OR P4, PT, R34, 0xf1, !P2 ;  /* 0x000000f12200780c */ /* 0x000fc60005781670 */
[----:B------:R1:W-:Y:S01]  /*e870*/  @!P6 STG.E.U8 desc[UR22][R26.64+0xe9], R7 ;  /* 0x0000e9071a00e986 */ /* 0x0003e2000c101116 */
[----:B------:R-:W-:Y:S01]  /*e880*/  ISETP.LT.OR P6, PT, R34, 0xf1, !P1 ;  /* 0x000000f12200780c */ /* 0x000fe20004fc1670 */
[----:B------:R-:W-:Y:S01]  /*e890*/  FMUL R0, R220, UR25 ;  /* 0x00000019dc007c20 */ /* 0x000fe20008400000 */
[----:B------:R-:W-:Y:S01]  /*e8a0*/  FMUL R2, R221, UR25 ;  /* 0x00000019dd027c20 */ /* 0x000fe20008400000 */
[----:B------:R-:W-:-:S03]  /*e8b0*/  FMUL R3, R223, UR25 ;  /* 0x00000019df037c20 */ /* 0x000fc60008400000 */
[----:B------:R-:W-:Y:S02]  /*e8c0*/  F2FP.SATFINITE.E5M2.F32.PACK_AB_MERGE_C R5, RZ, R0, RZ ;  /* 0x00000000ff05723e */ /* 0x000fe400048060ff */
[----:B------:R-:W-:Y:S02]  /*e8d0*/  F2FP.SATFINITE.E5M2.F32.PACK_AB_MERGE_C R11, RZ, R2, RZ ;  /* 0x00000002ff0b723e */ /* 0x000fe400048060ff */
[----:B0-----:R-:W-:Y:S01]  /*e8e0*/  F2FP.SATFINITE.E5M2.F32.PACK_AB_MERGE_C R9, RZ, R3, RZ ;  /* 0x00000003ff09723e */ /* 0x001fe200048060ff */
[----:B------:R-:W-:Y:S01]  /*e8f0*/  @!P4 STG.E.U8 desc[UR22][R24.64+0xf0], R5 ;  /* 0x0000f0051800c986 */ /* 0x000fe2000c101116 */
[----:B------:R-:W-:-:S03]  /*e900*/  ISETP.LT.OR P4, PT, R34, 0xf2, !P1 ;  /* 0x000000f22200780c */ /* 0x000fc60004f81670 */
[----:B------:R0:W-:Y:S01]  /*e910*/  @!P5 STG.E.U8 desc[UR22][R24.64+0xf1], R11 ;  /* 0x0000f10b1800d986 */ /* 0x0001e2000c101116 */
[C---:B------:R-:W-:Y:S02]  /*e920*/  ISETP.LT.OR P5, PT, R34.reuse, 0xf9, !P2 ;  /* 0x000000f92200780c */ /* 0x040fe400057a1670 */
[C---:B------:R-:W-:Y:S01]  /*e930*/  ISETP.LT.OR P2, PT, R34.reuse, 0xfa, !P2 ;  /* 0x000000fa2200780c */ /* 0x040fe20005741670 */
[----:B------:R0:W-:Y:S01]  /*e940*/  @!P6 STG.E.U8 desc[UR22][R26.64+0xf0], R9 ;  /* 0x0000f0091a00e986 */ /* 0x0001e2000c101116 */
[C---:B------:R-:W-:Y:S02]  /*e950*/  ISETP.LT.OR P6, PT, R34.reuse, 0xf9, !P1 ;  /* 0x000000f92200780c */ /* 0x040fe40004fc1670 */
[----:B------:R-:W-:Y:S01]  /*e960*/  ISETP.LT.OR P1, PT, R34, 0xfa, !P1 ;  /* 0x000000fa2200780c */ /* 0x000fe20004f21670 */
[----:B---3--:R-:W-:Y:S01]  /*e970*/  FMUL R0, R222, UR25 ;  /* 0x00000019de007c20 */ /* 0x008fe20008400000 */
[----:B----4-:R-:W-:-:S04]  /*e980*/  FMUL R2, R225, UR25 ;  /* 0x00000019e1027c20 */ /* 0x010fc80008400000 */
[----:B-1----:R-:W-:Y:S01]  /*e990*/  F2FP.SATFINITE.E5M2.F32.PACK_AB_MERGE_C R7, RZ, R0, RZ ;  /* 0x00000000ff07723e */ /* 0x002fe200048060ff */
[----:B--2---:R-:W-:Y:S01]  /*e9a0*/  FMUL R3, R224, UR25 ;  /* 0x00000019e0037c20 */ /* 0x004fe20008400000 */
[----:B------:R-:W-:Y:S01]  /*e9b0*/  FMUL R4, R226, UR25 ;  /* 0x00000019e2047c20 */ /* 0x000fe20008400000 */
[----:B0-----:R-:W-:-:S03]  /*e9c0*/  F2FP.SATFINITE.E5M2.F32.PACK_AB_MERGE_C R11, RZ, R2, RZ ;  /* 0x00000002ff0b723e */ /* 0x001fc600048060ff */
[----:B------:R-:W-:Y:S01]  /*e9d0*/  F2FP.SATFINITE.E5M2.F32.PACK_AB_MERGE_C R3, RZ, R3, RZ ;  /* 0x00000003ff03723e */ /* 0x000fe200048060ff */
[----:B------:R-:W-:Y:S01]  /*e9e0*/  FMUL R5, R227, UR25 ;  /* 0x00000019e3057c20 */ /* 0x000fe20008400000 */
[----:B------:R-:W-:Y:S01]  /*e9f0*/  F2FP.SATFINITE.E5M2.F32.PACK_AB_MERGE_C R9, RZ, R4, RZ ;  /* 0x00000004ff09723e */ /* 0x000fe200048060ff */
[----:B------:R0:W-:Y:S03]  /*ea00*/  @!P4 STG.E.U8 desc[UR22][R26.64+0xf1], R7 ;  /* 0x0000f1071a00c986 */ /* 0x0001e6000c101116 */
[----:B------:R-:W-:Y:S01]  /*ea10*/  F2FP.SATFINITE.E5M2.F32.PACK_AB_MERGE_C R5, RZ, R5, RZ ;  /* 0x00000005ff05723e */ /* 0x000fe200048060ff */
[----:B------:R0:W-:Y:S04]  /*ea20*/  @!P5 STG.E.U8 desc[UR22][R24.64+0xf8], R11 ;  /* 0x0000f80b1800d986 */ /* 0x0001e8000c101116 */
[----:B------:R0:W-:Y:S04]  /*ea30*/  @!P2 STG.E.U8 desc[UR22][R24.64+0xf9], R3 ;  /* 0x0000f9031800a986 */ /* 0x0001e8000c101116 */
[----:B------:R0:W-:Y:S04]  /*ea40*/  @!P6 STG.E.U8 desc[UR22][R26.64+0xf8], R9 ;  /* 0x0000f8091a00e986 */ /* 0x0001e8000c101116 */
[----:B------:R0:W-:Y:S02]  /*ea50*/  @!P1 STG.E.U8 desc[UR22][R26.64+0xf9], R5 ;  /* 0x0000f9051a009986 */ /* 0x0001e4000c101116 */
.L_x_298:
[----:B------:R-:W-:Y:S05]  /*ea60*/  BSYNC B0 ;  /* 0x0000000000007941 */ /* 0x000fea0003800000 */
.L_x_40:
[----:B------:R-:W2:Y:S01]  /*ea70*/  LDL.LU R22, [R1+0x80] ;  /* 0x0000800001167983 */ /* 0x000ea20000300800 */
[----:B0-----:R-:W-:Y:S01]  /*ea80*/  IMAD.U32 R3, RZ, RZ, UR18 ;  /* 0x00000012ff037e24 */ /* 0x001fe2000f8e00ff */
[----:B------:R-:W-:Y:S02]  /*ea90*/  ULDC.64 UR6, c[0x0][0x650] ;  /* 0x0001940000067ab9 */ /* 0x000fe40000000a00 */
[----:B------:R-:W3:Y:S01]  /*eaa0*/  LDL.LU R19, [R1+0x84] ;  /* 0x0000840001137983 */ /* 0x000ee20000300800 */
[----:B-----5:R-:W-:Y:S01]  /*eab0*/  IMAD.U32 R0, RZ, RZ, UR20 ;  /* 0x00000014ff007e24 */ /* 0x020fe2000f8e00ff */
[----:B------:R0:W-:Y:S01]  /*eac0*/  SYNCS.ARRIVE.TRANS64.A1T0 RZ, [R3+UR29], RZ ;  /* 0x000000ff03ff79a7 */ /* 0x0001e2000810001d */
[----:B------:R-:W-:Y:S02]  /*ead0*/  IMAD.U32 R2, RZ, RZ, UR20 ;  /* 0x00000014ff027e24 */ /* 0x000fe4000f8e00ff */
[----:B------:R-:W-:Y:S02]  /*eae0*/  IMAD.MOV.U32 R4, RZ, RZ, -0x1 ;  /* 0xffffffffff047424 */ /* 0x000fe400078e00ff */
[----:B0-----:R-:W-:Y:S01]  /*eaf0*/  IMAD.U32 R3, RZ, RZ, UR15 ;  /* 0x0000000fff037e24 */ /* 0x001fe2000f8e00ff */
[----:B---3--:R-:W-:-:S02]  /*eb00*/  LEA R19, P1, R0, R19, 0x1 ;  /* 0x0000001300137211 */ /* 0x008fc400078208ff */
[----:B------:R-:W-:Y:S02]  /*eb10*/  PRMT R0, RZ, 0x7610, R0 ;  /* 0x00007610ff007816 */ /* 0x000fe40000000000 */
[----:B--2---:R-:W-:Y:S01]  /*eb20*/  LEA.HI.X R22, R2, R22, R3, 0x1, P1 ;  /* 0x0000001602167211 */ /* 0x004fe200008f0c03 */
[----:B------:R-:W-:Y:S01]  /*eb30*/  IMAD.MOV.U32 R2, RZ, RZ, -0x1 ;  /* 0xffffffffff027424 */ /* 0x000fe200078e00ff */
[----:B------:R0:W-:Y:S01]  /*eb40*/  STL [R1+0x84], R19 ;  /* 0x0000841301007387 */ /* 0x0001e20000100800 */
[----:B------:R-:W-:Y:S01]  /*eb50*/  IMAD.MOV.U32 R3, RZ, RZ, -0x1 ;  /* 0xffffffffff037424 */ /* 0x000fe200078e00ff */
[----:B------:R-:W-:Y:S02]  /*eb60*/  ISETP.GE.U32.AND P1, PT, R19, UR6, PT ;  /* 0x0000000613007c0c */ /* 0x000fe4000bf26070 */
[----:B------:R0:W-:Y:S02]  /*eb70*/  STL [R1+0x80], R22 ;  /* 0x0000801601007387 */ /* 0x0001e40000100800 */
[----:B------:R-:W-:-:S02]  /*eb80*/  ISETP.GE.U32.AND.EX P1, PT, R22, UR7, PT, P1 ;  /* 0x0000000716007c0c */ /* 0x000fc4000bf26110 */
[----:B------:R0:W-:Y:S04]  /*eb90*/  STL [R1+0x88], R4 ;  /* 0x0000880401007387 */ /* 0x0001e80000100800 */
[----:B------:R0:W-:Y:S04]  /*eba0*/  STL [R1+0x78], R2 ;  /* 0x0000780201007387 */ /* 0x0001e80000100800 */
[----:B------:R0:W-:Y:S03]  /*ebb0*/  STL [R1+0x8c], R3 ;  /* 0x00008c0301007387 */ /* 0x0001e60000100800 */
[----:B------:R-:W-:Y:S05]  /*ebc0*/  @P1 BRA `(.L_x_299) ;  /* 0x0000000400741947 */ /* 0x000fea0003800000 */
[----:B------:R-:W2:Y:S01]  /*ebd0*/  S2R R14, SR_CTAID.X ;  /* 0x00000000000e7919 */ /* 0x000ea20000002500 */
[----:B------:R-:W3:Y:S01]  /*ebe0*/  LDC.64 R8, c[0x0][0x628] ;  /* 0x00018a00ff087b82 */ /* 0x000ee20000000a00 */
[----:B------:R-:W-:Y:S01]  /*ebf0*/  ULDC UR6, c[0x0][0x150] ;  /* 0x0000540000067ab9 */ /* 0x000fe20000000800 */
[----:B------:R-:W-:Y:S01]  /*ec00*/  IMAD.MOV.U32 R6, RZ, RZ, R19 ;  /* 0x000000ffff067224 */ /* 0x000fe200078e0013 */
[----:B------:R-:W0:Y:S01]  /*ec10*/  S2R R16, SR_CTAID.Y ;  /* 0x0000000000107919 */ /* 0x000e220000002600 */
[----:B------:R-:W-:-:S04]  /*ec20*/  IMAD.MOV.U32 R7, RZ, RZ, R22 ;  /* 0x000000ffff077224 */ /* 0x000fc800078e0016 */
[----:B------:R-:W0:Y:S08]  /*ec30*/  LDC R17, c[0x0][0x144] ;  /* 0x00005100ff117b82 */ /* 0x000e300000000800 */
[----:B------:R-:W0:Y:S08]  /*ec40*/  LDC R10, c[0x0][0x630] ;  /* 0x00018c00ff0a7b82 */ /* 0x000e300000000800 */
[----:B------:R-:W0:Y:S01]  /*ec50*/  LDC.64 R12, c[0x0][0x620] ;  /* 0x00018800ff0c7b82 */ /* 0x000e220000000a00 */
[----:B---3--:R-:W-:-:S04]  /*ec60*/  ISETP.NE.U32.AND P1, PT, R8, RZ, PT ;  /* 0x000000ff0800720c */ /* 0x008fc80003f25070 */
[----:B------:R-:W-:Y:S02]  /*ec70*/  ISETP.NE.AND.EX P1, PT, R9, RZ, PT, P1 ;  /* 0x000000ff0900720c */ /* 0x000fe40003f25310 */
[----:B--2---:R-:W-:-:S05]  /*ec80*/  I2FP.F32.U32 R0, R14 ;  /* 0x0000000e00007245 */ /* 0x004fca0000201000 */
[----:B------:R-:W-:-:S04]  /*ec90*/  FMUL R0, R0, UR6 ;  /* 0x0000000600007c20 */ /* 0x000fc80008400000 */
[----:B------:R2:W3:Y:S02]  /*eca0*/  F2I.U32.TRUNC.NTZ R15, R0 ;  /* 0x00000000000f7305 */ /* 0x0004e4000020f000 */
[----:B------:R-:W-:Y:S05]  /*ecb0*/  @!P1 BRA `(.L_x_300) ;  /* 0x0000000000289947 */ /* 0x000fea0003800000 */
[----:B--2---:R-:W2:Y:S02]  /*ecc0*/  LDC R0, c[0x0][0x634] ;  /* 0x00018d00ff007b82 */ /* 0x004ea40000000800 */
[----:B--2---:R-:W-:-:S05]  /*ecd0*/  IADD3 R7, P1, R19, R0, RZ ;  /* 0x0000000013077210 */ /* 0x004fca0007f3e0ff */
[----:B------:R-:W-:-:S04]  /*ece0*/  IMAD.X R11, RZ, RZ, R22, P1 ;  /* 0x000000ffff0b7224 */ /* 0x000fc800008e0616 */
[----:B0-----:R-:W-:-:S04]  /*ecf0*/  IMAD.WIDE.U32 R2, R11, R8, RZ ;  /* 0x000000080b027225 */ /* 0x001fc800078e00ff */
[----:B------:R-:W-:-:S04]  /*ed00*/  IMAD.WIDE.U32 R4, P1, R7, R9, R2 ;  /* 0x0000000907047225 */ /* 0x000fc80007820002 */
[----:B------:R-:W-:-:S04]  /*ed10*/  IMAD.WIDE.U32 R2, R7, R8, RZ ;  /* 0x0000000807027225 */ /* 0x000fc800078e00ff */
[----:B------:R-:W-:Y:S01]  /*ed20*/  IMAD.X R7, RZ, RZ, RZ, P1 ;  /* 0x000000ffff077224 */ /* 0x000fe200008e06ff */
[----:B------:R-:W-:Y:S01]  /*ed30*/  IADD3 RZ, P1, R3, R4, RZ ;  /* 0x0000000403ff7210 */ /* 0x000fe20007f3e0ff */
[----:B------:R-:W-:-:S04]  /*ed40*/  IMAD.MOV.U32 R6, RZ, RZ, R5 ;  /* 0x000000ffff067224 */ /* 0x000fc800078e0005 */
[----:B------:R-:W-:-:S08]  /*ed50*/  IMAD.WIDE.U32.X R6, R11, R9, R6, P1 ;  /* 0x000000090b067225 */ /* 0x000fd000008e0406 */
.L_x_300:
[-CC-:B0-----:R-:W-:Y:S01]  /*ed60*/  SHF.R.U64 R11, R6, R10.reuse, R7.reuse ;  /* 0x0000000a060b7219 */ /* 0x181fe20000001207 */
[----:B------:R-:W0:Y:S01]  /*ed70*/  LDC.64 R20, c[0x0][0x640] ;  /* 0x00019000ff147b82 */ /* 0x000e220000000a00 */
[----:B--2---:R-:W-:Y:S01]  /*ed80*/  SHF.R.U32.HI R0, RZ, R10, R7 ;  /* 0x0000000aff007219 */ /* 0x004fe20000011607 */
[----:B------:R-:W-:Y:S01]  /*ed90*/  IMAD.MOV.U32 R2, RZ, RZ, R19 ;  /* 0x000000ffff027224 */ /* 0x000fe200078e0013 */
[----:B------:R-:W-:Y:S01]  /*eda0*/  IADD3 R5, P1, RZ, -R11, RZ ;  /* 0x8000000bff057210 */ /* 0x000fe20007f3e0ff */
[----:B---3--:R-:W-:Y:S01]  /*edb0*/  IMAD.MOV R15, RZ, RZ, -R15 ;  /* 0x000000ffff0f7224 */ /* 0x008fe200078e0a0f */
[----:B------:R-:W-:Y:S01]  /*edc0*/  ULDC UR6, c[0x0][0x154] ;  /* 0x0000550000067ab9 */ /* 0x000fe20000000800 */
[----:B------:R-:W-:Y:S02]  /*edd0*/  IMAD.MOV.U32 R7, RZ, RZ, 0x1 ;  /* 0x00000001ff077424 */ /* 0x000fe400078e00ff */
[----:B------:R-:W2:Y:S01]  /*ede0*/  LDC R4, c[0x0][0x618] ;  /* 0x00018600ff047b82 */ /* 0x000ea20000000800 */
[----:B------:R-:W-:-:S02]  /*edf0*/  IMAD.X R3, RZ, RZ, ~R0, P1 ;  /* 0x000000ffff037224 */ /* 0x000fc400008e0e00 */
[----:B------:R-:W-:Y:S02]  /*ee00*/  IMAD R17, R17, R15, R14 ;  /* 0x0000000f11117224 */ /* 0x000fe400078e020e */
[-C--:B------:R-:W-:Y:S02]  /*ee10*/  IMAD R0, R3, R12.reuse, RZ ;  /* 0x0000000c03007224 */ /* 0x080fe400078e02ff */
[----:B------:R-:W-:Y:S01]  /*ee20*/  IMAD.MOV.U32 R3, RZ, RZ, R22 ;  /* 0x000000ffff037224 */ /* 0x000fe200078e0016 */
[----:B------:R-:W3:Y:S01]  /*ee30*/  LDC R6, c[0x0][0x608] ;  /* 0x00018200ff067b82 */ /* 0x000ee20000000800 */
[----:B------:R-:W-:-:S04]  /*ee40*/  IMAD.WIDE.U32 R2, R5, R12, R2 ;  /* 0x0000000c05027225 */ /* 0x000fc800078e0002 */
[----:B------:R-:W-:-:S03]  /*ee50*/  IMAD R5, R5, R13, R0 ;  /* 0x0000000d05057224 */ /* 0x000fc600078e0200 */
[----:B------:R-:W5:Y:S01]  /*ee60*/  LDC R18, c[0x0][0x658] ;  /* 0x00019600ff127b82 */ /* 0x000f620000000800 */
[----:B------:R-:W-:Y:S01]  /*ee70*/  I2FP.F32.U32 R0, R16 ;  /* 0x0000001000007245 */ /* 0x000fe20000201000 */
[----:B------:R-:W-:Y:S01]  /*ee80*/  IMAD.IADD R3, R3, 0x1, R5 ;  /* 0x0000000103037824 */ /* 0x000fe200078e0205 */
[----:B0-----:R-:W-:Y:S01]  /*ee90*/  ISETP.NE.U32.AND P1, PT, R20, RZ, PT ;  /* 0x000000ff1400720c */ /* 0x001fe20003f25070 */
[----:B------:R-:W-:Y:S02]  /*eea0*/  IMAD.MOV.U32 R5, RZ, RZ, -0x1 ;  /* 0xffffffffff057424 */ /* 0x000fe400078e00ff */
[----:B------:R-:W-:Y:S02]  /*eeb0*/  FMUL R0, R0, UR6 ;  /* 0x0000000600007c20 */ /* 0x000fe40008400000 */
[----:B------:R-:W0:Y:S01]  /*eec0*/  LDC R15, c[0x0][0x148] ;  /* 0x00005200ff0f7b82 */ /* 0x000e220000000800 */
[----:B--2---:R-:W-:Y:S01]  /*eed0*/  SHF.R.U64 R10, R2, R4, R3 ;  /* 0x00000004020a7219 */ /* 0x004fe20000001203 */
[----:B------:R2:W0:Y:S01]  /*eee0*/  F2I.U32.TRUNC.NTZ R13, R0 ;  /* 0x00000000000d7305 */ /* 0x000422000020f000 */
[----:B------:R-:W-:-:S02]  /*eef0*/  ISETP.NE.AND.EX P1, PT, R21, RZ, PT, P1 ;  /* 0x000000ff1500720c */ /* 0x000fc40003f25310 */
[----:B------:R-:W-:-:S03]  /*ef00*/  SHF.R.U32.HI R3, RZ, R4, R3 ;  /* 0x00000004ff037219 */ /* 0x000fc60000011603 */
[----:B------:R-:W0:Y:S01]  /*ef10*/  LDC R14, c[0x0][0x600] ;  /* 0x00018000ff0e7b82 */ /* 0x000e220000000800 */
[-CC-:B---3--:R-:W-:Y:S02]  /*ef20*/  SHF.R.U64 R8, R10, R6.reuse, R3.reuse ;  /* 0x000000060a087219 */ /* 0x188fe40000001203 */
[----:B------:R-:W-:-:S05]  /*ef30*/  SHF.R.U32.HI R3, RZ, R6, R3 ;  /* 0x00000006ff037219 */ /* 0x000fca0000011603 */
[----:B------:R-:W3:Y:S01]  /*ef40*/  LDC R22, c[0x0][0x648] ;  /* 0x00019200ff167b82 */ /* 0x000ee20000000800 */
[-CC-:B-----5:R-:W-:Y:S02]  /*ef50*/  SHF.R.U64 R12, R8, R18.reuse, R3.reuse ;  /* 0x00000012080c7219 */ /* 0x1a0fe40000001203 */
[-C--:B------:R-:W-:Y:S02]  /*ef60*/  SHF.L.U32 R5, R5, R18.reuse, RZ ;  /* 0x0000001205057219 */ /* 0x080fe400000006ff */
[-C--:B------:R-:W-:Y:S01]  /*ef70*/  SHF.R.U32.HI R3, RZ, R18.reuse, R3 ;  /* 0x00000012ff037219 */ /* 0x080fe20000011603 */
[----:B------:R-:W-:Y:S01]  /*ef80*/  IMAD.MOV.U32 R2, RZ, RZ, R12 ;  /* 0x000000ffff027224 */ /* 0x000fe200078e000c */
[----:B------:R-:W-:Y:S01]  /*ef90*/  SHF.L.U32 R18, R7, R18, RZ ;  /* 0x0000001207127219 */ /* 0x000fe200000006ff */
[----:B------:R-:W0:Y:S01]  /*efa0*/  LDC R23, c[0x0][0x638] ;  /* 0x00018e00ff177b82 */ /* 0x000e220000000800 */
[----:B------:R-:W-:-:S07]  /*efb0*/  LOP3.LUT R19, RZ, R5, RZ, 0x33, !PT ;  /* 0x00000005ff137212 */ /* 0x000fce00078e33ff */
[----:B------:R-:W0:Y:S01]  /*efc0*/  LDC R24, c[0x0][0x610] ;  /* 0x00018400ff187b82 */ /* 0x000e220000000800 */
[----:B--2---:R-:W-:Y:S05]  /*efd0*/  @!P1 BRA `(.L_x_301) ;  /* 0x0000000000289947 */ /* 0x004fea0003800000 */
[----:B------:R-:W2:Y:S02]  /*efe0*/  LDC R7, c[0x0][0x64c] ;  /* 0x00019300ff077b82 */ /* 0x000ea40000000800 */
[----:B--2---:R-:W-:-:S05]  /*eff0*/  IADD3 R7, P1, R12, R7, RZ ;  /* 0x000000070c077210 */ /* 0x004fca0007f3e0ff */
        /* <DEDUP_REMOVED lines=8> */
.L_x_301:
[----:B---3--:R-:W-:Y:S01]  /*f080*/  SHF.R.U64 R0, R2, R22, R3 ;  /* 0x0000001602007219 */ /* 0x008fe20000001203 */
[----:B0-----:R-:W-:Y:S01]  /*f090*/  VIADD R7, R14, 0xffffffff ;  /* 0xffffffff0e077836 */ /* 0x001fe20000000000 */
[----:B------:R-:W-:Y:S01]  /*f0a0*/  LOP3.LUT R5, R8, R19, RZ, 0xc0, !PT ;  /* 0x0000001308057212 */ /* 0x000fe200078ec0ff */
[----:B------:R-:W-:Y:S02]  /*f0b0*/  IMAD.MOV R13, RZ, RZ, -R13 ;  /* 0x000000ffff0d7224 */ /* 0x000fe400078e0a0d */
[----:B------:R-:W-:Y:S02]  /*f0c0*/  IMAD.MOV R3, RZ, RZ, -R0 ;  /* 0x000000ffff037224 */ /* 0x000fe400078e0a00 */
[----:B------:R-:W-:Y:S01]  /*f0d0*/  IMAD R2, R18, R0, R5 ;  /* 0x0000000012027224 */ /* 0x000fe200078e0205 */
[----:B------:R-:W-:Y:S01]  /*f0e0*/  LOP3.LUT R5, R10, R7, RZ, 0xc0, !PT ;  /* 0x000000070a057212 */ /* 0x000fe200078ec0ff */
[----:B------:R-:W-:Y:S02]  /*f0f0*/  @P3 IMAD R17, R15, R13, R16 ;  /* 0x0000000d0f113224 */ /* 0x000fe400078e0210 */
[----:B------:R-:W-:-:S02]  /*f100*/  IMAD R0, R3, R23, R12 ;  /* 0x0000001703007224 */ /* 0x000fc400078e020c */
[----:B------:R-:W-:Y:S02]  /*f110*/  IMAD.MOV.U32 R4, RZ, RZ, 0x1 ;  /* 0x00000001ff047424 */ /* 0x000fe400078e00ff */
[----:B------:R-:W-:Y:S02]  /*f120*/  IMAD R2, R2, R24, R17 ;  /* 0x0000001802027224 */ /* 0x000fe400078e0211 */
[----:B------:R-:W-:Y:S01]  /*f130*/  IMAD R3, R0, R14, R5 ;  /* 0x0000000e00037224 */ /* 0x000fe200078e0205 */
[----:B------:R-:W-:-:S04]  /*f140*/  PRMT R0, R4, 0x7610, R0 ;  /* 0x0000761004007816 */ /* 0x000fc80000000000 */
[----:B------:R-:W-:Y:S02]  /*f150*/  SEL R4, R3, R2, !P3 ;  /* 0x0000000203047207 */ /* 0x000fe40005800000 */
[----:B------:R-:W-:-:S03]  /*f160*/  SEL R2, R2, R3, !P3 ;  /* 0x0000000302027207 */ /* 0x000fc60005800000 */
[----:B------:R2:W-:Y:S04]  /*f170*/  STL [R1+0x8c], R4 ;  /* 0x00008c0401007387 */ /* 0x0005e80000100800 */
[----:B------:R2:W-:Y:S04]  /*f180*/  STL [R1+0x78], R11 ;  /* 0x0000780b01007387 */ /* 0x0005e80000100800 */
[----:B------:R2:W-:Y:S02]  /*f190*/  STL [R1+0x88], R2 ;  /* 0x0000880201007387 */ /* 0x0005e40000100800 */
.L_x_299:
[----:B------:R-:W-:Y:S01]  /*f1a0*/  LOP3.LUT P1, RZ, R0, 0xff, RZ, 0xc0, !PT ;  /* 0x000000ff00ff7812 */ /* 0x000fe2000782c0ff */
[----:B------:R-:W-:-:S12]  /*f1b0*/  ULOP3.LUT UR30, UR30, 0x1, URZ, 0x3c, !UPT ;  /* 0x000000011e1e7892 */ /* 0x000fd8000f8e3c3f */
[----:B------:R-:W-:Y:S05]  /*f1c0*/  @P1 BRA `(.L_x_302) ;  /* 0xffffff2400f01947 */ /* 0x000fea000383ffff */
[----:B------:R-:W-:Y:S05]  /*f1d0*/  EXIT ;  /* 0x000000000000794d */ /* 0x000fea0003800000 */
.L_x_18:
[----:B------:R-:W-:-:S08]  /*f1e0*/  ISETP.NE.AND P0, PT, RZ, UR6, PT ;  /* 0x00000006ff007c0c */ /* 0x000fd0000bf05270 */
[----:B0123--:R-:W0:-:S00]  /*f1f0*/  USETMAXREG.DEALLOC.CTAPOOL 0x28 ;  /* 0x00000028000079c8 */ /* 0x00fe0000080e0500 */
[----:B------:R-:W-:Y:S05]  /*f200*/  @P0 EXIT ;  /* 0x000000000000094d */ /* 0x000fea0003800000 */
[----:B0-----:R-:W-:Y:S01]  /*f210*/  LOP3.LUT P0, RZ, R0, 0xff, RZ, 0xc0, !PT ;  /* 0x000000ff00ff7812 */ /* 0x001fe2000780c0ff */
[----:B------:R-:W-:Y:S02]  /*f220*/  IMAD.MOV.U32 R0, RZ, RZ, 0x1 ;  /* 0x00000001ff007424 */ /* 0x000fe400078e00ff */
[----:B------:R-:W-:-:S10]  /*f230*/  IMAD.MOV.U32 R8, RZ, RZ, RZ ;  /* 0x000000ffff087224 */ /* 0x000fd400078e00ff */
[----:B------:R-:W-:Y:S05]  /*f240*/  @!P0 BRA `(.L_x_303) ;  /* 0x0000000c00608947 */ /* 0x000fea0003800000 */
[----:B------:R-:W0:Y:S01]  /*f250*/  S2UR UR8, SR_CgaCtaId ;  /* 0x00000000000879c3 */ /* 0x000e220000008800 */
[----:B------:R-:W-:Y:S01]  /*f260*/  LOP3.LUT P0, RZ, R2, 0x1f, RZ, 0xc0, !PT ;  /* 0x0000001f02ff7812 */ /* 0x000fe2000780c0ff */
[----:B------:R-:W-:Y:S01]  /*f270*/  ULDC UR5, c[0x0][0x658] ;  /* 0x0001960000057ab9 */ /* 0x000fe20000000800 */
[----:B------:R-:W-:Y:S01]  /*f280*/  UMOV UR6, 0xffffffff ;  /* 0xffffffff00067882 */ /* 0x000fe20000000000 */
[----:B------:R-:W-:Y:S01]  /*f290*/  BSSY B0, `(.L_x_303) ;  /* 0x00000d3000007945 */ /* 0x000fe20003800000 */
[----:B------:R-:W-:Y:S01]  /*f2a0*/  USHF.L.U32 UR6, UR6, UR5, URZ ;  /* 0x0000000506067299 */ /* 0x000fe2000800063f */
[C---:B------:R-:W-:Y:S01]  /*f2b0*/  ISETP.NE.AND P2, PT, R3.reuse, RZ, PT ;  /* 0x000000ff0300720c */ /* 0x040fe20003f45270 */
[----:B------:R-:W-:Y:S01]  /*f2c0*/  IMAD.MOV.U32 R10, RZ, RZ, 0x1 ;  /* 0x00000001ff0a7424 */ /* 0x000fe200078e00ff */
[----:B------:R-:W-:Y:S01]  /*f2d0*/  ISETP.NE.OR P0, PT, R3, RZ, !P0 ;  /* 0x000000ff0300720c */ /* 0x000fe20004705670 */
[----:B------:R-:W-:Y:S01]  /*f2e0*/  IMAD.MOV.U32 R0, RZ, RZ, 0x1 ;  /* 0x00000001ff007424 */ /* 0x000fe200078e00ff */
[----:B------:R-:W-:Y:S01]  /*f2f0*/  ULDC UR4, c[0x0][0x600] ;  /* 0x0001800000047ab9 */ /* 0x000fe20000000800 */
[----:B------:R-:W-:Y:S01]  /*f300*/  IMAD.MOV.U32 R8, RZ, RZ, RZ ;  /* 0x000000ffff087224 */ /* 0x000fe200078e00ff */
[----:B------:R-:W-:Y:S01]  /*f310*/  UMOV UR7, 0x1 ;  /* 0x0000000100077882 */ /* 0x000fe20000000000 */
[----:B------:R-:W-:-:S02]  /*f320*/  UIADD3 UR28, UR14, 0x1, URZ ;  /* 0x000000010e1c7890 */ /* 0x000fc4000fffe03f */
[----:B------:R-:W-:Y:S02]  /*f330*/  ULOP3.LUT UR25, UR13, 0x2, URZ, 0xfc, !UPT ;  /* 0x000000020d197892 */ /* 0x000fe4000f8efc3f */
[----:B------:R-:W-:Y:S02]  /*f340*/  UIADD3 UR4, UR4, -0x1, URZ ;  /* 0xffffffff04047890 */ /* 0x000fe4000fffe03f */
[----:B------:R-:W-:Y:S02]  /*f350*/  USHF.L.U32 UR22, UR7, UR5, URZ ;  /* 0x0000000507167299 */ /* 0x000fe4000800063f */
[----:B------:R-:W-:Y:S01]  /*f360*/  ULOP3.LUT UR19, URZ, UR6, URZ, 0x33, !UPT ;  /* 0x000000063f137292 */ /* 0x000fe2000f8e333f */
[----:B------:R-:W-:Y:S01]  /*f370*/  ULDC.64 UR26, c[0x0][0x198] ;  /* 0x00006600001a7ab9 */ /* 0x000fe20000000a00 */
[----:B0-----:R-:W-:-:S10]  /*f380*/  IMAD.U32 R9, RZ, RZ, UR8 ;  /* 0x00000008ff097e24 */ /* 0x001fd4000f8e00ff */
.L_x_315:
[----:B------:R-:W-:-:S03]  /*f390*/  UMOV UR5, 0xffffffff ;  /* 0xffffffff00057882 */ /* 0x000fc60000000000 */
[----:B01----:R-:W-:Y:S05]  /*f3a0*/  BRA.DIV UR5, `(.L_x_304) ;  /* 0x0000001a05bc7947 */ /* 0x003fea000b800000 */
[----:B------:R-:W-:-:S13]  /*f3b0*/  ELECT P1, URZ, PT ;  /* 0x00000000003f782f */ /* 0x000fda0003820000 */
.L_x_346:
[----:B------:R-:W0:Y:S01]  /*f3c0*/  LDC R2, c[0x0][0x28c] ;  /* 0x0000a300ff027b82 */ /* 0x000e220000000800 */
[----:B------:R-:W-:Y:S01]  /*f3d0*/  BSSY B1, `(.L_x_305) ;  /* 0x000003f000017945 */ /* 0x000fe20003800000 */
[----:B0-----:R-:W-:-:S13]  /*f3e0*/  ISETP.LT.OR P1, PT, R2, 0x1, !P1 ;  /* 0x000000010200780c */ /* 0x001fda0004f21670 */
[----:B------:R-:W-:Y:S05]  /*f3f0*/  @P1 BRA `(.L_x_306) ;  /* 0x0000000000f01947 */ /* 0x000fea0003800000 */
[----:B------:R-:W2:Y:S04]  /*f400*/  LDL.LU R4, [R1+0x88] ;  /* 0x0000880001047983 */ /* 0x000ea80000300800 */
[----:B------:R-:W3:Y:S01]  /*f410*/  LDL.LU R3, [R1+0x8c] ;  /* 0x00008c0001037983 */ /* 0x000ee20000300800 */
[----:B------:R-:W-:Y:S02]  /*f420*/  IMAD.MOV.U32 R13, RZ, RZ, RZ ;  /* 0x000000ffff0d7224 */ /* 0x000fe400078e00ff */
[----:B------:R-:W-:Y:S02]  /*f430*/  IMAD.U32 R14, RZ, RZ, UR28 ;  /* 0x0000001cff0e7e24 */ /* 0x000fe4000f8e00ff */
[----:B------:R-:W-:Y:S02]  /*f440*/  IMAD.MOV.U32 R2, RZ, RZ, R0 ;  /* 0x000000ffff027224 */ /* 0x000fe400078e0000 */
[----:B--2---:R-:W-:-:S02]  /*f450*/  IMAD R9, R4, 0x4, R9 ;  /* 0x0000000404097824 */ /* 0x004fc400078e0209 */
[----:B------:R-:W-:Y:S02]  /*f460*/  IMAD.MOV.U32 R4, RZ, RZ, R8 ;  /* 0x000000ffff047224 */ /* 0x000fe400078e0008 */
[----:B---3--:R-:W-:Y:S02]  /*f470*/  IMAD.SHL.U32 R6, R3, 0x100, RZ ;  /* 0x0000010003067824 */ /* 0x008fe400078e00ff */
[----:B------:R-:W-:-:S07]  /*f480*/  IMAD.SHL.U32 R7, R9, 0x10, RZ ;  /* 0x0000001009077824 */ /* 0x000fce00078e00ff */
.L_x_310:
[----:B------:R-:W0:Y:S01]  /*f490*/  S2UR UR5, SR_CgaCtaId ;  /* 0x00000000000579c3 */ /* 0x000e220000008800 */
[----:B------:R-:W-:Y:S02]  /*f4a0*/  MOV R12, 0x400 ;  /* 0x00000400000c7802 */ /* 0x000fe40000000f00 */
[----:B------:R-:W-:-:S05]  /*f4b0*/  SHF.L.U32 R3, R2, 0x1f, RZ ;  /* 0x0000001f02037819 */ /* 0x000fca00000006ff */
[----:B------:R-:W1:Y:S01]  /*f4c0*/  @!P2 LDC R5, c[0x0][0x500] ;  /* 0x00014000ff05ab82 */ /* 0x000e620000000800 */
[----:B0-----:R-:W-:-:S05]  /*f4d0*/  IMAD.U32 R9, RZ, RZ, UR5 ;  /* 0x00000005ff097e24 */ /* 0x001fca000f8e00ff */
[----:B------:R-:W-:-:S05]  /*f4e0*/  LEA R11, R9, R12, 0x18 ;  /* 0x0000000c090b7211 */ /* 0x000fca00078ec0ff */
[----:B------:R-:W-:-:S04]  /*f4f0*/  IMAD R12, R4, 0x8, R11 ;  /* 0x00000008040c7824 */ /* 0x000fc800078e020b */
[----:B------:R-:W0:Y:S02]  /*f500*/  SYNCS.PHASECHK.TRANS64.TRYWAIT P1, [R12+URZ+0xb0], R3 ;  /* 0x0000b0030c0075a7 */ /* 0x000e24000802017f */
[----:B01----:R-:W-:Y:S05]  /*f510*/  @!P1 BRA `(.L_x_307) ;  /* 0x0000001800809947 */ /* 0x003fea0003800000 */
.L_x_347:
[----:B------:R-:W-:Y:S01]  /*f520*/  UPRMT UR5, UR25, 0x9910, URZ ;  /* 0x0000991019057896 */ /* 0x000fe2000800003f */
[----:B------:R1:W-:Y:S03]  /*f530*/  @!P2 SYNCS.ARRIVE.TRANS64 RZ, [R12+URZ], R5 ;  /* 0x000000050cffa9a7 */ /* 0x0003e6000800003f */
[----:B------:R-:W-:-:S06]  /*f540*/  UISETP.NE.AND UP0, UPT, UR5, 0x2, UPT ;  /* 0x000000020500788c */ /* 0x000fcc000bf05270 */
[----:B------:R-:W-:-:S13]  /*f550*/  PLOP3.LUT P1, PT, PT, PT, UP0, 0x80, 0x0 ;  /* 0x000000000000781c */ /* 0x000fda0003f2f008 */
[----:B-1----:R-:W-:Y:S05]  /*f560*/  @P1 BRA `(.L_x_308) ;  /* 0x0000000000041947 */ /* 0x002fea0003800000 */
[----:B------:R-:W-:Y:S01]  /*f570*/  BPT.TRAP 0x1 ;  /* 0x000000040000795c */ /* 0x000fe20000300000 */
.L_x_308:
[----:B------:R-:W-:Y:S05]  /*f580*/  @P0 BRA `(.L_x_309) ;  /* 0x0000000000040947 */ /* 0x000fea0003800000 */
[----:B------:R-:W-:Y:S01]  /*f590*/  BPT.TRAP 0x1 ;  /* 0x000000040000795c */ /* 0x000fe20000300000 */
.L_x_309:
[----:B------:R-:W2:Y:S01]  /*f5a0*/  LDL R5, [R1+0x78] ;  /* 0x0000780001057983 */ /* 0x000ea20000100800 */
[----:B0-----:R-:W-:Y:S01]  /*f5b0*/  IMAD R3, R4, 0x4, R9 ;  /* 0x0000000404037824 */ /* 0x001fe200078e0209 */
[----:B------:R-:W-:Y:S01]  /*f5c0*/  R2UR UR9, R12 ;  /* 0x000000000c0972ca */ /* 0x000fe200000e0000 */
[----:B------:R-:W-:Y:S01]  /*f5d0*/  VIADD R14, R14, 0xffffffff ;  /* 0xffffffff0e0e7836 */ /* 0x000fe20000000000 */
[----:B------:R-:W-:Y:S01]  /*f5e0*/  UIADD3 UR6, UP0, UR26, 0xf0, URZ ;  /* 0x000000f01a067890 */ /* 0x000fe2000ff1e03f */
[--C-:B------:R-:W-:Y:S01]  /*f5f0*/  IMAD.U32 R3, R3, 0x200, R11.reuse ;  /* 0x0000020003037824 */ /* 0x100fe200078e000b */
[----:B------:R-:W-:Y:S01]  /*f600*/  R2UR UR11, R7 ;  /* 0x00000000070b72ca */ /* 0x000fe200000e0000 */
[C---:B------:R-:W-:Y:S01]  /*f610*/  IMAD R11, R4.reuse, 0x2000, R11 ;  /* 0x00002000040b7824 */ /* 0x040fe200078e020b */
[----:B------:R-:W-:Y:S01]  /*f620*/  R2UR UR10, R13 ;  /* 0x000000000d0a72ca */ /* 0x000fe200000e0000 */
[----:B------:R-:W-:Y:S01]  /*f630*/  UIADD3 UR30, UP1, UR26, 0x1f0, URZ ;  /* 0x000001f01a1e7890 */ /* 0x000fe2000ff3e03f */
[----:B------:R-:W-:Y:S01]  /*f640*/  R2UR UR5, R3 ;  /* 0x00000000030572ca */ /* 0x000fe200000e0000 */
[----:B------:R-:W-:Y:S01]  /*f650*/  UIADD3.X UR7, URZ, UR27, URZ, UP0, !UPT ;  /* 0x0000001b3f077290 */ /* 0x000fe200087fe43f */
[----:B------:R-:W-:Y:S01]  /*f660*/  R2UR UR8, R11 ;  /* 0x000000000b0872ca */ /* 0x000fe200000e0000 */
[----:B------:R-:W-:Y:S01]  /*f670*/  VIADD R4, R4, 0x1 ;  /* 0x0000000104047836 */ /* 0x000fe20000000000 */
[----:B------:R-:W-:Y:S01]  /*f680*/  R2UR UR23, R6 ;  /* 0x00000000061772ca */ /* 0x000fe200000e0000 */
[----:B------:R-:W-:Y:S01]  /*f690*/  UIADD3.X UR31, URZ, UR27, URZ, UP1, !UPT ;  /* 0x0000001b3f1f7290 */ /* 0x000fe20008ffe43f */
[----:B------:R-:W-:Y:S01]  /*f6a0*/  ISETP.GT.AND P4, PT, R14, 0x1, PT ;  /* 0x000000010e00780c */ /* 0x000fe20003f84270 */
[----:B------:R-:W-:Y:S01]  /*f6b0*/  UMOV UR24, 0xf0000 ;  /* 0x000f000000187882 */ /* 0x000fe20000000000 */
[----:B------:R-:W-:Y:S01]  /*f6c0*/  UMOV UR16, 0x0 ;  /* 0x0000000000107882 */ /* 0x000fe20000000000 */
[----:B------:R-:W-:Y:S01]  /*f6d0*/  UMOV UR17, 0x10000000 ;  /* 0x1000000000117882 */ /* 0x000fe20000000000 */
[----:B------:R-:W-:Y:S01]  /*f6e0*/  ISETP.NE.AND P1, PT, R4, 0x16, PT ;  /* 0x000000160400780c */ /* 0x000fe20003f25270 */
[----:B------:R-:W-:-:S02]  /*f6f0*/  VIADD R13, R13, 0x20 ;  /* 0x000000200d0d7836 */ /* 0x000fc40000000000 */
[----:B------:R-:W-:Y:S01]  /*f700*/  UIADD3 UR5, UR5, 0x280, URZ ;  /* 0x0000028005057890 */ /* 0x000fe2000fffe03f */
[----:B------:R-:W-:Y:S01]  /*f710*/  SEL R3, RZ, 0x1, P1 ;  /* 0x00000001ff037807 */ /* 0x000fe20000800000 */
[----:B------:R-:W-:Y:S01]  /*f720*/  UIADD3 UR18, UR8, 0xb280, URZ ;  /* 0x0000b28008127890 */ /* 0x000fe2000fffe03f */
[----:B------:R-:W-:Y:S02]  /*f730*/  SEL R4, R4, RZ, P1 ;  /* 0x000000ff04047207 */ /* 0x000fe40000800000 */
[----:B------:R-:W-:Y:S02]  /*f740*/  LOP3.LUT R2, R2, R3, RZ, 0x3c, !PT ;  /* 0x0000000302027212 */ /* 0x000fe400078e3cff */
[----:B------:R-:W-:Y:S01]  /*f750*/  UMOV UR8, UR5 ;  /* 0x0000000500087c82 */ /* 0x000fe20008000000 */
[----:B--2---:R-:W-:-:S13]  /*f760*/  R2UR UR12, R5 ;  /* 0x00000000050c72ca */ /* 0x004fda00000e0000 */
[----:B------:R0:W-:Y:S02]  /*f770*/  UTMALDG.3D.MULTICAST [UR8], [UR6], UR24, desc[UR16] ;  /* 0x00001008060073b4 */ /* 0x0001e40008011818 */
[----:B0-----:R-:W-:Y:S01]  /*f780*/  UMOV UR8, UR18 ;  /* 0x0000001200087c82 */ /* 0x001fe20008000000 */
[----:B------:R-:W-:Y:S02]  /*f790*/  UMOV UR11, UR23 ;  /* 0x00000017000b7c82 */ /* 0x000fe40008000000 */
[----:B------:R0:W-:Y:S02]  /*f7a0*/  UTMALDG.3D [UR8], [UR30], desc[UR16] ;  /* 0x000010081e0075b4 */ /* 0x0001e40008011000 */
[----:B0-----:R-:W-:Y:S05]  /*f7b0*/  @P4 BRA `(.L_x_310) ;  /* 0xfffffffc00344947 */ /* 0x001fea000383ffff */
.L_x_306:
[----:B------:R-:W-:Y:S05]  /*f7c0*/  BSYNC B1 ;  /* 0x0000000000017941 */ /* 0x000fea0003800000 */
.L_x_305:
[----:B------:R-:W2:Y:S01]  /*f7d0*/  LDL.LU R16, [R1+0x80] ;  /* 0x0000800001107983 */ /* 0x000ea20000300800 */
[----:B------:R-:W-:Y:S01]  /*f7e0*/  LOP3.LUT P5, RZ, R10, 0xff, RZ, 0xc0, !PT ;  /* 0x000000ff0aff7812 */ /* 0x000fe200078ac0ff */
[----:B------:R-:W-:Y:S01]  /*f7f0*/  VIADD R8, R8, UR14 ;  /* 0x0000000e08087c36 */ /* 0x000fe20008000000 */
[----:B------:R-:W-:Y:S01]  /*f800*/  UISETP.GE.U32.AND UP0, UPT, UR14, 0x16, UPT ;  /* 0x000000160e00788c */ /* 0x000fe2000bf06070 */
[----:B------:R-:W3:Y:S01]  /*f810*/  LDL.LU R15, [R1+0x84] ;  /* 0x00008400010f7983 */ /* 0x000ee20000300800 */
[----:B------:R-:W-:Y:S01]  /*f820*/  IMAD.U32 R5, RZ, RZ, UR14 ;  /* 0x0000000eff057e24 */ /* 0x000fe2000f8e00ff */
[----:B------:R-:W-:Y:S01]  /*f830*/  ULDC.64 UR6, c[0x0][0x650] ;  /* 0x0001940000067ab9 */ /* 0x000fe20000000a00 */
[----:B------:R-:W-:Y:S01]  /*f840*/  ISETP.GT.U32.AND P1, PT, R8, 0x15, PT ;  /* 0x000000150800780c */ /* 0x000fe20003f24070 */
[----:B------:R-:W-:Y:S01]  /*f850*/  BSSY B1, `(.L_x_311) ;  /* 0x0000074000017945 */ /* 0x000fe20003800000 */
[----:B------:R-:W-:Y:S02]  /*f860*/  PLOP3.LUT P4, PT, PT, PT, UP0, 0x80, 0x0 ;  /* 0x000000000000781c */ /* 0x000fe40003f8f008 */
[----:B------:R-:W-:-:S02]  /*f870*/  ISETP.LT.U32.AND P1, PT, R5, 0x16, P1 ;  /* 0x000000160500780c */ /* 0x000fc40000f21070 */
[----:B------:R-:W-:Y:S01]  /*f880*/  PRMT R10, RZ, 0x7610, R10 ;  /* 0x00007610ff0a7816 */ /* 0x000fe2000000000a */
[----:B------:R-:W0:Y:S01]  /*f890*/  @P5 S2R R9, SR_CgaCtaId ;  /* 0x0000000000095919 */ /* 0x000e220000008800 */
[----:B------:R-:W-:-:S04]  /*f8a0*/  @P5 MOV R2, 0x400 ;  /* 0x0000040000025802 */ /* 0x000fc80000000f00 */
[----:B0-----:R-:W-:Y:S01]  /*f8b0*/  @P5 LEA R4, R9, R2, 0x18 ;  /* 0x0000000209045211 */ /* 0x001fe200078ec0ff */
[----:B------:R-:W-:-:S03]  /*f8c0*/  IMAD.WIDE.U32 R2, R8, -0x45d1745d, RZ ;  /* 0xba2e8ba308027825 */ /* 0x000fc600078e00ff */
[----:B------:R0:W-:Y:S02]  /*f8d0*/  @P5 SYNCS.ARRIVE.TRANS64.A1T0 RZ, [R4+URZ+0x198], RZ ;  /* 0x000198ff04ff59a7 */ /* 0x0001e4000810003f */
[----:B------:R-:W-:Y:S02]  /*f8e0*/  SHF.R.U32.HI R5, RZ, 0x4, R3 ;  /* 0x00000004ff057819 */ /* 0x000fe40000011603 */
[----:B------:R-:W-:Y:S02]  /*f8f0*/  SEL R3, RZ, 0x1, !P1 ;  /* 0x00000001ff037807 */ /* 0x000fe40004800000 */
[----:B------:R-:W-:Y:S01]  /*f900*/  PRMT R2, RZ, 0x7610, R2 ;  /* 0x00007610ff027816 */ /* 0x000fe20000000002 */
[----:B------:R-:W-:Y:S01]  /*f910*/  IMAD R8, R5, -0x16, R8 ;  /* 0xffffffea05087824 */ /* 0x000fe200078e0208 */
[----:B------:R-:W-:Y:S01]  /*f920*/  LOP3.LUT R0, R0, R3, RZ, 0x3c, !PT ;  /* 0x0000000300007212 */ /* 0x000fe200078e3cff */
[----:B0-----:R-:W-:Y:S02]  /*f930*/  IMAD.MOV.U32 R4, RZ, RZ, -0x1 ;  /* 0xffffffffff047424 */ /* 0x001fe400078e00ff */
[----:B------:R-:W-:Y:S01]  /*f940*/  IMAD.MOV.U32 R3, RZ, RZ, -0x1 ;  /* 0xffffffffff037424 */ /* 0x000fe200078e00ff */
[----:B------:R-:W-:Y:S01]  /*f950*/  @P4 LOP3.LUT R0, R0, 0x1, R5, 0x78, !PT ;  /* 0x0000000100004812 */ /* 0x000fe200078e7805 */
[----:B------:R-:W-:Y:S01]  /*f960*/  IMAD.MOV.U32 R5, RZ, RZ, -0x1 ;  /* 0xffffffffff057424 */ /* 0x000fe200078e00ff */
[----:B---3--:R-:W-:-:S04]  /*f970*/  IADD3 R15, P5, R15, UR20, RZ ;  /* 0x000000140f0f7c10 */ /* 0x008fc8000ffbe0ff */
[----:B--2---:R-:W-:Y:S01]  /*f980*/  IADD3.X R16, R16, UR15, RZ, P5, !PT ;  /* 0x0000000f10107c10 */ /* 0x004fe2000affe4ff */
[----:B------:R0:W-:Y:S01]  /*f990*/  STL [R1+0x84], R15 ;  /* 0x0000840f01007387 */ /* 0x0001e20000100800 */
[----:B------:R-:W-:-:S03]  /*f9a0*/  ISETP.GE.U32.AND P1, PT, R15, UR6, PT ;  /* 0x000000060f007c0c */ /* 0x000fc6000bf26070 */
[----:B------:R0:W-:Y:S01]  /*f9b0*/  STL [R1+0x80], R16 ;  /* 0x0000801001007387 */ /* 0x0001e20000100800 */
[----:B------:R-:W-:-:S03]  /*f9c0*/  ISETP.GE.U32.AND.EX P1, PT, R16, UR7, PT, P1 ;  /* 0x0000000710007c0c */ /* 0x000fc6000bf26110 */
[----:B------:R0:W-:Y:S04]  /*f9d0*/  STL [R1+0x88], R5 ;  /* 0x0000880501007387 */ /* 0x0001e80000100800 */
[----:B------:R0:W-:Y:S04]  /*f9e0*/  STL [R1+0x8c], R4 ;  /* 0x00008c0401007387 */ /* 0x0001e80000100800 */
[----:B------:R0:W-:Y:S02]  /*f9f0*/  STL [R1+0x78], R3 ;  /* 0x0000780301007387 */ /* 0x0001e40000100800 */
[----:B------:R-:W-:Y:S05]  /*fa00*/  @P1 BRA `(.L_x_312) ;  /* 0x0000000400601947 */ /* 0x000fea0003800000 */
[----:B------:R-:W-:Y:S01]  /*fa10*/  ULDC.64 UR6, c[0x0][0x628] ;  /* 0x00018a0000067ab9 */ /* 0x000fe20000000a00 */
[----:B------:R-:W1:Y:S01]  /*fa20*/  S2R R12, SR_CTAID.X ;  /* 0x00000000000c7919 */ /* 0x000e620000002500 */
[----:B------:R-:W-:Y:S01]  /*fa30*/  ISETP.NE.U32.AND P1, PT, RZ, UR6, PT ;  /* 0x00000006ff007c0c */ /* 0x000fe2000bf25070 */
[----:B------:R-:W-:Y:S01]  /*fa40*/  ULDC UR8, c[0x0][0x630] ;  /* 0x00018c0000087ab9 */ /* 0x000fe20000000800 */
[----:B------:R-:W-:Y:S01]  /*fa50*/  IMAD.MOV.U32 R2, RZ, RZ, R15 ;  /* 0x000000ffff027224 */ /* 0x000fe200078e000f */
[----:B------:R-:W2:Y:S01]  /*fa60*/  S2R R11, SR_CTAID.Y ;  /* 0x00000000000b7919 */ /* 0x000ea20000002600 */
[----:B------:R-:W-:Y:S01]  /*fa70*/  ISETP.NE.AND.EX P1, PT, RZ, UR7, PT, P1 ;  /* 0x00000007ff007c0c */ /* 0x000fe2000bf25310 */
[----:B0-----:R-:W-:-:S12]  /*fa80*/  IMAD.MOV.U32 R3, RZ, RZ, R16 ;  /* 0x000000ffff037224 */ /* 0x001fd800078e0010 */
[----:B------:R-:W-:Y:S05]  /*fa90*/  @!P1 BRA `(.L_x_313) ;  /* 0x0000000000289947 */ /* 0x000fea0003800000 */
[----:B------:R-:W-:Y:S02]  /*faa0*/  ULDC UR5, c[0x0][0x634] ;  /* 0x00018d0000057ab9 */ /* 0x000fe40000000800 */
[----:B------:R-:W-:-:S05]  /*fab0*/  IADD3 R7, P1, R15, UR5, RZ ;  /* 0x000000050f077c10 */ /* 0x000fca000ff3e0ff */
[----:B------:R-:W-:-:S04]  /*fac0*/  IMAD.X R13, RZ, RZ, R16, P1 ;  /* 0x000000ffff0d7224 */ /* 0x000fc800008e0610 */
[----:B------:R-:W-:-:S04]  /*fad0*/  IMAD.WIDE.U32 R4, R13, UR6, RZ ;  /* 0x000000060d047c25 */ /* 0x000fc8000f8e00ff */
[----:B------:R-:W-:-:S04]  /*fae0*/  IMAD.WIDE.U32 R4, P1, R7, UR7, R4 ;  /* 0x0000000707047c25 */ /* 0x000fc8000f820004 */
[----:B------:R-:W-:-:S04]  /*faf0*/  IMAD.WIDE.U32 R6, R7, UR6, RZ ;  /* 0x0000000607067c25 */ /* 0x000fc8000f8e00ff */
[----:B------:R-:W-:Y:S01]  /*fb00*/  IMAD.X R3, RZ, RZ, RZ, P1 ;  /* 0x000000ffff037224 */ /* 0x000fe200008e06ff */
[----:B------:R-:W-:Y:S01]  /*fb10*/  IADD3 RZ, P1, R7, R4, RZ ;  /* 0x0000000407ff7210 */ /* 0x000fe20007f3e0ff */
[----:B------:R-:W-:-:S04]  /*fb20*/  IMAD.MOV.U32 R2, RZ, RZ, R5 ;  /* 0x000000ffff027224 */ /* 0x000fc800078e0005 */
[----:B------:R-:W-:-:S08]  /*fb30*/  IMAD.WIDE.U32.X R2, R13, UR7, R2, P1 ;  /* 0x000000070d027c25 */ /* 0x000fd000088e0402 */
.L_x_313:
[--C-:B------:R-:W-:Y:S01]  /*fb40*/  SHF.R.U64 R6, R2, UR8, R3.reuse ;  /* 0x0000000802067c19 */ /* 0x100fe20008001203 */
[----:B------:R-:W-:Y:S01]  /*fb50*/  ULDC.64 UR6, c[0x0][0x620] ;  /* 0x0001880000067ab9 */ /* 0x000fe20000000a00 */
[----:B------:R-:W-:Y:S01]  /*fb60*/  SHF.R.U32.HI R2, RZ, UR8, R3 ;  /* 0x00000008ff027c19 */ /* 0x000fe20008011603 */
[----:B------:R-:W-:Y:S01]  /*fb70*/  IMAD.MOV.U32 R3, RZ, RZ, R16 ;  /* 0x000000ffff037224 */ /* 0x000fe200078e0010 */
[----:B------:R-:W-:Y:S01]  /*fb80*/  IADD3 R5, P1, RZ, -R6, RZ ;  /* 0x80000006ff057210 */ /* 0x000fe20007f3e0ff */
[----:B------:R-:W-:Y:S01]  /*fb90*/  ULDC UR5, c[0x0][0x150] ;  /* 0x0000540000057ab9 */ /* 0x000fe20000000800 */
[----:B-1----:R-:W-:Y:S01]  /*fba0*/  I2FP.F32.U32 R7, R12 ;  /* 0x0000000c00077245 */ /* 0x002fe20000201000 */
[----:B------:R-:W0:Y:S01]  /*fbb0*/  LDC R17, c[0x0][0x144] ;  /* 0x00005100ff117b82 */ /* 0x000e220000000800 */
[----:B------:R-:W-:Y:S01]  /*fbc0*/  ULDC.64 UR8, c[0x0][0x640] ;  /* 0x0001900000087ab9 */ /* 0x000fe20000000a00 */
[----:B------:R-:W-:Y:S01]  /*fbd0*/  IMAD.X R2, RZ, RZ, ~R2, P1 ;  /* 0x000000ffff027224 */ /* 0x000fe200008e0e02 */
[----:B------:R-:W-:-:S03]  /*fbe0*/  ISETP.NE.U32.AND P1, PT, RZ, UR8, PT ;  /* 0x00000008ff007c0c */ /* 0x000fc6000bf25070 */
[----:B------:R-:W-:Y:S01]  /*fbf0*/  IMAD R4, R2, UR6, RZ ;  /* 0x0000000602047c24 */ /* 0x000fe2000f8e02ff */
[----:B------:R-:W-:Y:S01]  /*fc00*/  ISETP.NE.AND.EX P1, PT, RZ, UR9, PT, P1 ;  /* 0x00000009ff007c0c */ /* 0x000fe2000bf25310 */
[----:B------:R-:W-:Y:S01]  /*fc10*/  IMAD.MOV.U32 R2, RZ, RZ, R15 ;  /* 0x000000ffff027224 */ /* 0x000fe200078e000f */
[----:B------:R-:W1:Y:S03]  /*fc20*/  LDC R14, c[0x0][0x148] ;  /* 0x00005200ff0e7b82 */ /* 0x000e660000000800 */
[----:B------:R-:W-:Y:S01]  /*fc30*/  IMAD.WIDE.U32 R2, R5, UR6, R2 ;  /* 0x0000000605027c25 */ /* 0x000fe2000f8e0002 */
[----:B------:R-:W-:-:S03]  /*fc40*/  ULDC UR6, c[0x0][0x154] ;  /* 0x0000550000067ab9 */ /* 0x000fc60000000800 */
[----:B------:R-:W-:Y:S02]  /*fc50*/  IMAD R5, R5, UR7, R4 ;  /* 0x0000000705057c24 */ /* 0x000fe4000f8e0204 */
[----:B------:R-:W-:Y:S01]  /*fc60*/  FMUL R4, R7, UR5 ;  /* 0x0000000507047c20 */ /* 0x000fe20008400000 */
[----:B------:R-:W-:Y:S01]  /*fc70*/  ULDC UR5, c[0x0][0x618] ;  /* 0x0001860000057ab9 */ /* 0x000fe20000000800 */
[----:B------:R-:W-:Y:S01]  /*fc80*/  ULDC UR7, c[0x0][0x608] ;  /* 0x0001820000077ab9 */ /* 0x000fe20000000800 */
[----:B------:R-:W-:-:S03]  /*fc90*/  IMAD.IADD R3, R3, 0x1, R5 ;  /* 0x0000000103037824 */ /* 0x000fc600078e0205 */
[----:B------:R-:W3:Y:S02]  /*fca0*/  F2I.U32.TRUNC.NTZ R4, R4 ;  /* 0x0000000400047305 */ /* 0x000ee4000020f000 */
[----:B------:R-:W-:Y:S02]  /*fcb0*/  SHF.R.U64 R7, R2, UR5, R3 ;  /* 0x0000000502077c19 */ /* 0x000fe40008001203 */
[----:B--2---:R-:W-:-:S05]  /*fcc0*/  I2FP.F32.U32 R2, R11 ;  /* 0x0000000b00027245 */ /* 0x004fca0000201000 */
[----:B------:R-:W-:Y:S01]  /*fcd0*/  FMUL R5, R2, UR6 ;  /* 0x0000000602057c20 */ /* 0x000fe20008400000 */
[----:B------:R-:W-:Y:S01]  /*fce0*/  SHF.R.U32.HI R2, RZ, UR5, R3 ;  /* 0x00000005ff027c19 */ /* 0x000fe20008011603 */
[----:B------:R-:W-:Y:S02]  /*fcf0*/  ULDC UR5, c[0x0][0x658] ;  /* 0x0001960000057ab9 */ /* 0x000fe40000000800 */
[----:B------:R2:W4:Y:S01]  /*fd00*/  F2I.U32.TRUNC.NTZ R18, R5 ;  /* 0x0000000500127305 */ /* 0x000522000020f000 */
[----:B------:R-:W-:Y:S01]  /*fd10*/  SHF.R.U64 R16, R7, UR7, R2 ;  /* 0x0000000707107c19 */ /* 0x000fe20008001202 */
[----:B---3--:R-:W-:Y:S01]  /*fd20*/  IMAD.MOV R4, RZ, RZ, -R4 ;  /* 0x000000ffff047224 */ /* 0x008fe200078e0a04 */
[----:B------:R-:W-:-:S03]  /*fd30*/  SHF.R.U32.HI R3, RZ, UR7, R2 ;  /* 0x00000007ff037c19 */ /* 0x000fc60008011602 */
[----:B0-----:R-:W-:Y:S01]  /*fd40*/  IMAD R12, R17, R4, R12 ;  /* 0x00000004110c7224 */ /* 0x001fe200078e020c */
[--C-:B------:R-:W-:Y:S02]  /*fd50*/  SHF.R.U64 R13, R16, UR5, R3.reuse ;  /* 0x00000005100d7c19 */ /* 0x100fe40008001203 */
[----:B------:R-:W-:-:S03]  /*fd60*/  SHF.R.U32.HI R15, RZ, UR5, R3 ;  /* 0x00000005ff0f7c19 */ /* 0x000fc60008011603 */
[----:B------:R-:W-:Y:S02]  /*fd70*/  IMAD.MOV.U32 R2, RZ, RZ, R13 ;  /* 0x000000ffff027224 */ /* 0x000fe400078e000d */
[----:B------:R-:W-:Y:S01]  /*fd80*/  IMAD.MOV.U32 R3, RZ, RZ, R15 ;  /* 0x000000ffff037224 */ /* 0x000fe200078e000f */
[----:B-12-4-:R-:W-:Y:S06]  /*fd90*/  @!P1 BRA `(.L_x_314) ;  /* 0x0000000000289947 */ /* 0x016fec0003800000 */
[----:B------:R-:W-:Y:S02]  /*fda0*/  ULDC UR5, c[0x0][0x64c] ;  /* 0x0001930000057ab9 */ /* 0x000fe40000000800 */
[----:B------:R-:W-:-:S05]  /*fdb0*/  IADD3 R3, P1, R13, UR5, RZ ;  /* 0x000000050d037c10 */ /* 0x000fca000ff3e0ff */
[----:B------:R-:W-:-:S04]  /*fdc0*/  IMAD.X R15, RZ, RZ, R15, P1 ;  /* 0x000000ffff0f7224 */ /* 0x000fc800008e060f */
[----:B------:R-:W-:-:S04]  /*fdd0*/  IMAD.WIDE.U32 R4, R15, UR8, RZ ;  /* 0x000000080f047c25 */ /* 0x000fc8000f8e00ff */
[----:B------:R-:W-:-:S04]  /*fde0*/  IMAD.WIDE.U32 R4, P1, R3, UR9, R4 ;  /* 0x0000000903047c25 */ /* 0x000fc8000f820004 */
[----:B------:R-:W-:-:S04]  /*fdf0*/  IMAD.WIDE.U32 R2, R3, UR8, RZ ;  /* 0x0000000803027c25 */ /* 0x000fc8000f8e00ff */
[----:B------:R-:W-:Y:S01]  /*fe00*/  IMAD.MOV.U32 R2, RZ, RZ, R5 ;  /* 0x000000ffff027224 */ /* 0x000fe200078e0005 */
[----:B------:R-:W-:Y:S01]  /*fe10*/  IADD3 RZ, P4, R3, R4, RZ ;  /* 0x0000000403ff7210 */ /* 0x000fe20007f9e0ff */
[----:B------:R-:W-:-:S04]  /*fe20*/  IMAD.X R3, RZ, RZ, RZ, P1 ;  /* 0x000000ffff037224 */ /* 0x000fc800008e06ff */
[----:B------:R-:W-:-:S08]  /*fe30*/  IMAD.WIDE.U32.X R2, R15, UR9, R2, P4 ;  /* 0x000000090f027c25 */ /* 0x000fd0000a0e0402 */
.L_x_314:
[----:B------:R-:W-:Y:S01]  /*fe40*/  ULDC UR5, c[0x0][0x648] ;  /* 0x0001920000057ab9 */ /* 0x000fe20000000800 */
[----:B------:R-:W-:Y:S01]  /*fe50*/  IMAD.MOV R18, RZ, RZ, -R18 ;  /* 0x000000ffff127224 */ /* 0x000fe200078e0a12 */
[----:B------:R-:W-:Y:S01]  /*fe60*/  SHF.R.U64 R3, R2, UR5, R3 ;  /* 0x0000000502037c19 */ /* 0x000fe20008001203 */
[----:B------:R-:W-:Y:S01]  /*fe70*/  ULDC UR5, c[0x0][0x638] ;  /* 0x00018e0000057ab9 */ /* 0x000fe20000000800 */
[----:B------:R-:W-:Y:S01]  /*fe80*/  LOP3.LUT R2, R16, UR19, RZ, 0xc0, !PT ;  /* 0x0000001310027c12 */ /* 0x000fe2000f8ec0ff */
[----:B------:R-:W-:Y:S01]  /*fe90*/  @P3 IMAD R12, R14, R18, R11 ;  /* 0x000000120e0c3224 */ /* 0x000fe200078e020b */
[----:B------:R-:W-:Y:S01]  /*fea0*/  ULDC UR6, c[0x0][0x610] ;  /* 0x0001840000067ab9 */ /* 0x000fe20000000800 */
[----:B------:R-:W-:Y:S02]  /*feb0*/  IMAD.MOV R4, RZ, RZ, -R3 ;  /* 0x000000ffff047224 */ /* 0x000fe400078e0a03 */
[----:B------:R-:W-:Y:S01]  /*fec0*/  IMAD R3, R3, UR22, R2 ;  /* 0x0000001603037c24 */ /* 0x000fe2000f8e0202 */
[----:B------:R-:W-:Y:S01]  /*fed0*/  LOP3.LUT R2, R7, UR4, RZ, 0xc0, !PT ;  /* 0x0000000407027c12 */ /* 0x000fe2000f8ec0ff */
[----:B------:R-:W-:Y:S01]  /*fee0*/  IMAD R13, R4, UR5, R13 ;  /* 0x00000005040d7c24 */ /* 0x000fe2000f8e020d */
[----:B------:R-:W-:Y:S01]  /*fef0*/  ULDC UR5, c[0x0][0x600] ;  /* 0x0001800000057ab9 */ /* 0x000fe20000000800 */
[----:B------:R-:W-:-:S02]  /*ff00*/  IMAD.MOV.U32 R5, RZ, RZ, 0x1 ;  /* 0x00000001ff057424 */ /* 0x000fc400078e00ff */
[----:B------:R-:W-:Y:S02]  /*ff10*/  IMAD R3, R3, UR6, R12 ;  /* 0x0000000603037c24 */ /* 0x000fe4000f8e020c */
[--C-:B------:R-:W-:Y:S01]  /*ff20*/  IMAD R4, R13, UR5, R2.reuse ;  /* 0x000000050d047c24 */ /* 0x100fe2000f8e0202 */
[----:B------:R-:W-:-:S04]  /*ff30*/  PRMT R2, R5, 0x7610, R2 ;  /* 0x0000761005027816 */ /* 0x000fc80000000002 */
[----:B------:R-:W-:Y:S02]  /*ff40*/  SEL R5, R4, R3, !P3 ;  /* 0x0000000304057207 */ /* 0x000fe40005800000 */
[----:B------:R-:W-:-:S03]  /*ff50*/  SEL R3, R3, R4, !P3 ;  /* 0x0000000403037207 */ /* 0x000fc60005800000 */
[----:B------:R1:W-:Y:S04]  /*ff60*/  STL [R1+0x8c], R5 ;  /* 0x00008c0501007387 */ /* 0x0003e80000100800 */
[----:B------:R1:W-:Y:S04]  /*ff70*/  STL [R1+0x78], R6 ;  /* 0x0000780601007387 */ /* 0x0003e80000100800 */
[----:B------:R1:W-:Y:S02]  /*ff80*/  STL [R1+0x88], R3 ;  /* 0x0000880301007387 */ /* 0x0003e40000100800 */
.L_x_312:
[----:B------:R-:W-:Y:S05]  /*ff90*/  BSYNC B1 ;  /* 0x0000000000017941 */ /* 0x000fea0003800000 */
.L_x_311:
[----:B------:R-:W-:-:S13]  /*ffa0*/  LOP3.LUT P1, RZ, R2, 0xff, RZ, 0xc0, !PT ;  /* 0x000000ff02ff7812 */ /* 0x000fda000782c0ff */
[----:B------:R-:W-:Y:S05]  /*ffb0*/  @P1 BRA `(.L_x_315) ;  /* 0xfffffff000f41947 */ /* 0x000fea000383ffff */
[----:B------:R-:W-:Y:S05]  /*ffc0*/  BSYNC B0 ;  /* 0x0000000000007941 */ /* 0x000fea0003800000 */
.L_x_303:
[----:B------:R-:W-:-:S03]  /*ffd0*/  UMOV UR5, 0xffffffff ;  /* 0xffffffff00057882 */ /* 0x000fc60000000000 */
[----:B------:R-:W-:Y:S05]  /*ffe0*/  BRA.DIV UR5, `(.L_x_316) ;  /* 0x0000000e05e07947 */ /* 0x000fea000b800000 */
[----:B------:R-:W-:-:S13]  /*fff0*/  ELECT P0, URZ, PT ;  /* 0x00000000003f782f */ /* 0x000fda0003800000 */
.L_x_350:
[----:B------:R-:W-:Y:S04]  /*10000*/  BSSY B0, `(.L_x_317) ;  /* 0x00000ce000007945 */ /* 0x000fe80003800000 */
[----:B------:R-:W-:Y:S05]  /*10010*/  @!P0 BRA `(.L_x_318) ;  /* 0x0000000c00308947 */ /* 0x000fea0003800000 */
[----:B------:R-:W-:-:S04]  /*10020*/  ULOP3.LUT UR5, UR13, 0x2, URZ, 0xfc, !UPT ;  /* 0x000000020d057892 */ /* 0x000fc8000f8efc3f */
[----:B------:R-:W-:-:S06]  /*10030*/  UISETP.NE.AND UP0, UPT, UR5, 0x3, UPT ;  /* 0x000000030500788c */ /* 0x000fcc000bf05270 */
[----:B------:R-:W-:-:S13]  /*10040*/  PLOP3.LUT P0, PT, PT, PT, UP0, 0x80, 0x0 ;  /* 0x000000000000781c */ /* 0x000fda0003f0f008 */
[----:B------:R-:W-:Y:S05]  /*10050*/  @!P0 BRA `(.L_x_319) ;  /* 0x0000000000048947 */ /* 0x000fea0003800000 */
[----:B------:R-:W-:Y:S01]  /*10060*/  BPT.TRAP 0x1 ;  /* 0x000000040000795c */ /* 0x000fe20000300000 */
.L_x_319:
[----:B01----:R-:W0:Y:S01]  /*10070*/  S2R R3, SR_CgaCtaId ;  /* 0x0000000000037919 */ /* 0x003e220000008800 */
[----:B------:R-:W-:-:S04]  /*10080*/  MOV R2, 0x400 ;  /* 0x0000040000027802 */ /* 0x000fc80000000f00 */
[----:B0-----:R-:W-:Y:S02]  /*10090*/  LEA R3, R3, R2, 0x18 ;  /* 0x0000000203037211 */ /* 0x001fe400078ec0ff */
[----:B------:R-:W-:-:S03]  /*100a0*/  SHF.L.U32 R2, R0, 0x1f, RZ ;  /* 0x0000001f00027819 */ /* 0x000fc600000006ff */
[----:B------:R-:W-:-:S04]  /*100b0*/  VIADD R3, R3, 0xb0 ;  /* 0x000000b003037836 */ /* 0x000fc80000000000 */
[C---:B------:R-:W-:Y:S02]  /*100c0*/  IMAD R7, R8.reuse, 0x8, R3 ;  /* 0x0000000808077824 */ /* 0x040fe400078e0203 */
[----:B------:R-:W-:Y:S02]  /*100d0*/  VIADD R8, R8, 0x1 ;  /* 0x0000000108087836 */ /* 0x000fe40000000000 */
[----:B------:R-:W0:Y:S03]  /*100e0*/  SYNCS.PHASECHK.TRANS64.TRYWAIT P0, [R7+URZ], R2 ;  /* 0x00000002070075a7 */ /* 0x000e26000800017f */
[----:B------:R-:W-:-:S04]  /*100f0*/  ISETP.NE.AND P1, PT, R8, 0x16, PT ;  /* 0x000000160800780c */ /* 0x000fc80003f25270 */
[----:B------:R-:W-:Y:S02]  /*10100*/  SEL R5, RZ, 0x1, P1 ;  /* 0x00000001ff057807 */ /* 0x000fe40000800000 */
[----:B------:R-:W-:Y:S02]  /*10110*/  SEL R8, R8, RZ, P1 ;  /* 0x000000ff08087207 */ /* 0x000fe40000800000 */
[----:B------:R-:W-:-:S03]  /*10120*/  LOP3.LUT R5, R0, R5, RZ, 0x3c, !PT ;  /* 0x0000000500057212 */ /* 0x000fc600078e3cff */
[----:B------:R-:W-:Y:S01]  /*10130*/  IMAD R9, R8, 0x8, R3 ;  /* 0x0000000808097824 */ /* 0x000fe200078e0203 */
[----:B------:R-:W-:Y:S01]  /*10140*/  SHF.L.U32 R4, R5, 0x1f, RZ ;  /* 0x0000001f05047819 */ /* 0x000fe200000006ff */
[----:B0-----:R-:W-:Y:S06]  /*10150*/  @!P0 BRA `(.L_x_320) ;  /* 0x0000000c00a88947 */ /* 0x001fec0003800000 */
.L_x_351:
[----:B------:R-:W1:Y:S01]  /*10160*/  SYNCS.PHASECHK.TRANS64.TRYWAIT P0, [R9+URZ], R4 ;  /* 0x00000004090075a7 */ /* 0x000e62000800017f */
[----:B------:R-:W-:-:S05]  /*10170*/  VIADD R0, R8, 0x1 ;  /* 0x0000000108007836 */ /* 0x000fca0000000000 */
[----:B------:R-:W-:-:S04]  /*10180*/  ISETP.NE.AND P1, PT, R0, 0x16, PT ;  /* 0x000000160000780c */ /* 0x000fc80003f25270 */
[----:B0-----:R-:W-:Y:S02]  /*10190*/  SEL R2, RZ, 0x1, P1 ;  /* 0x00000001ff027807 */ /* 0x001fe40000800000 */
[----:B------:R-:W-:Y:S02]  /*101a0*/  SEL R0, R0, RZ, P1 ;  /* 0x000000ff00007207 */ /* 0x000fe40000800000 */
[----:B------:R-:W-:-:S03]  /*101b0*/  LOP3.LUT R7, R5, R2, RZ, 0x3c, !PT ;  /* 0x0000000205077212 */ /* 0x000fc600078e3cff */
[----:B------:R-:W-:Y:S01]  /*101c0*/  IMAD R6, R0, 0x8, R3 ;  /* 0x0000000800067824 */ /* 0x000fe200078e0203 */
[----:B------:R-:W-:Y:S01]  /*101d0*/  SHF.L.U32 R5, R7, 0x1f, RZ ;  /* 0x0000001f07057819 */ /* 0x000fe200000006ff */
[----:B-1----:R-:W-:Y:S06]  /*101e0*/  @!P0 BRA `(.L_x_321) ;  /* 0x0000000c00988947 */ /* 0x002fec0003800000 */
.L_x_352:
[----:B------:R-:W1:Y:S01]  /*101f0*/  SYNCS.PHASECHK.TRANS64.TRYWAIT P0, [R6+URZ], R5 ;  /* 0x00000005060075a7 */ /* 0x000e62000800017f */
[----:B------:R-:W-:-:S05]  /*10200*/  VIADD R0, R0, 0x1 ;  /* 0x0000000100007836 */ /* 0x000fca0000000000 */
[----:B------:R-:W-:-:S04]  /*10210*/  ISETP.NE.AND P1, PT, R0, 0x16, PT ;  /* 0x000000160000780c */ /* 0x000fc80003f25270 */
[----:B------:R-:W-:Y:S02]  /*10220*/  SEL R2, RZ, 0x1, P1 ;  /* 0x00000001ff027807 */ /* 0x000fe40000800000 */
[----:B------:R-:W-:Y:S02]  /*10230*/  SEL R0, R0, RZ, P1 ;  /* 0x000000ff00007207 */ /* 0x000fe40000800000 */
[----:B------:R-:W-:-:S03]  /*10240*/  LOP3.LUT R7, R7, R2, RZ, 0x3c, !PT ;  /* 0x0000000207077212 */ /* 0x000fc600078e3cff */
[----:B0-----:R-:W-:Y:S01]  /*10250*/  IMAD R9, R0, 0x8, R3 ;  /* 0x0000000800097824 */ /* 0x001fe200078e0203 */
[----:B------:R-:W-:Y:S01]  /*10260*/  SHF.L.U32 R4, R7, 0x1f, RZ ;  /* 0x0000001f07047819 */ /* 0x000fe200000006ff */
[----:B-1----:R-:W-:Y:S06]  /*10270*/  @!P0 BRA `(.L_x_322) ;  /* 0x0000000c00888947 */ /* 0x002fec0003800000 */
.L_x_353:
        /* <DEDUP_REMOVED lines=9> */
.L_x_354:
        /* <DEDUP_REMOVED lines=9> */
.L_x_355:
        /* <DEDUP_REMOVED lines=9> */
.L_x_356:
        /* <DEDUP_REMOVED lines=9> */
.L_x_357:
        /* <DEDUP_REMOVED lines=9> */
.L_x_358:
        /* <DEDUP_REMOVED lines=9> */
.L_x_359:
        /* <DEDUP_REMOVED lines=9> */
.L_x_360:
        /* <DEDUP_REMOVED lines=9> */
.L_x_361:
        /* <DEDUP_REMOVED lines=9> */
.L_x_362:
        /* <DEDUP_REMOVED lines=9> */
.L_x_363:
        /* <DEDUP_REMOVED lines=9> */
.L_x_364:
        /* <DEDUP_REMOVED lines=9> */
.L_x_365:
        /* <DEDUP_REMOVED lines=9> */
.L_x_366:
        /* <DEDUP_REMOVED lines=9> */
.L_x_367:
        /* <DEDUP_REMOVED lines=9> */
.L_x_368:
        /* <DEDUP_REMOVED lines=9> */
.L_x_369:
        /* <DEDUP_REMOVED lines=9> */
.L_x_370:
[----:B------:R-:W1:Y:S01]  /*10c10*/  SYNCS.PHASECHK.TRANS64.TRYWAIT P0, [R6+URZ], R5 ;  /* 0x00000005060075a7 */ /* 0x000e62000800017f */
[----:B------:R-:W-:-:S05]  /*10c20*/  VIADD R0, R0, 0x1 ;  /* 0x0000000100007836 */ /* 0x000fca0000000000 */
[----:B------:R-:W-:-:S04]  /*10c30*/  ISETP.NE.AND P1, PT, R0, 0x16, PT ;  /* 0x000000160000780c */ /* 0x000fc80003f25270 */
[----:B------:R-:W-:Y:S02]  /*10c40*/  SEL R2, RZ, 0x1, P1 ;  /* 0x00000001ff027807 */ /* 0x000fe40000800000 */
[----:B------:R-:W-:Y:S02]  /*10c50*/  SEL R0, R0, RZ, P1 ;  /* 0x000000ff00007207 */ /* 0x000fe40000800000 */
[----:B------:R-:W-:Y:S01]  /*10c60*/  LOP3.LUT R2, R7, R2, RZ, 0x3c, !PT ;  /* 0x0000000207027212 */ /* 0x000fe200078e3cff */
[----:B-1----:R-:W-:Y:S06]  /*10c70*/  @!P0 BRA `(.L_x_340) ;  /* 0x0000000800708947 */ /* 0x002fec0003800000 */
.L_x_371:
[----:B------:R-:W-:Y:S01]  /*10c80*/  IMAD R3, R0, 0x8, R3 ;  /* 0x0000000800037824 */ /* 0x000fe200078e0203 */
[----:B------:R-:W-:-:S07]  /*10c90*/  SHF.L.U32 R0, R2, 0x1f, RZ ;  /* 0x0000001f02007819 */ /* 0x000fce00000006ff */
.L_x_341:
[----:B--2---:R2:W3:Y:S02]  /*10ca0*/  SYNCS.PHASECHK.TRANS64.TRYWAIT P0, [R3+URZ], R0 ;  /* 0x00000000030075a7 */ /* 0x0044e4000800017f */
[----:B---3--:R-:W-:Y:S05]  /*10cb0*/  @!P0 NANOSLEEP.SYNCS 0x989680 ;  /* 0x009896800000895d */ /* 0x008fea0003900000 */
[----:B------:R-:W3:Y:S02]  /*10cc0*/  @!P0 SYNCS.PHASECHK.TRANS64 P0, [R3+URZ], R0 ;  /* 0x00000000030085a7 */ /* 0x000ee4000800007f */
[----:B---3--:R-:W-:Y:S05]  /*10cd0*/  @!P0 BRA `(.L_x_341) ;  /* 0xfffffffc00f08947 */ /* 0x008fea000383ffff */
.L_x_318:
[----:B------:R-:W-:Y:S05]  /*10ce0*/  BSYNC B0 ;  /* 0x0000000000007941 */ /* 0x000fea0003800000 */
.L_x_317:
[----:B------:R-:W-:Y:S05]  /*10cf0*/  EXIT ;  /* 0x000000000000794d */ /* 0x000fea0003800000 */
.L_x_20:
[----:B----4-:R-:W-:-:S04]  /*10d00*/  IMAD.U32 R3, RZ, RZ, UR17 ;  /* 0x00000011ff037e24 */ /* 0x010fc8000f8e00ff */
[----:B------:R4:W0:Y:S03]  /*10d10*/  SYNCS.PHASECHK.TRANS64.TRYWAIT P1, [R3+URZ+-0x8], R0 ;  /* 0xfffff800030075a7 */ /* 0x000826000802017f */
[----:B0-----:R-:W-:Y:S05]  /*10d20*/  @!P1 NANOSLEEP.SYNCS 0x989680 ;  /* 0x009896800000995d */ /* 0x001fea0003900000 */
[----:B------:R-:W0:Y:S02]  /*10d30*/  @!P1 SYNCS.PHASECHK.TRANS64 P1, [R3+URZ+-0x8], R0 ;  /* 0xfffff800030095a7 */ /* 0x000e24000802007f */
[----:B0-----:R-:W-:Y:S05]  /*10d40*/  @!P1 BRA `(.L_x_20) ;  /* 0xfffffffc00ec9947 */ /* 0x001fea000383ffff */
[----:B------:R-:W-:Y:S05]  /*10d50*/  BRA `(.L_x_342) ;  /* 0xffffff0c002c7947 */ /* 0x000fea000383ffff */
.L_x_25:
[----:B-1----:R-:W-:-:S04]  /*10d60*/  IMAD.U32 R3, RZ, RZ, UR6 ;  /* 0x00000006ff037e24 */ /* 0x002fc8000f8e00ff */
[----:B------:R1:W2:Y:S03]  /*10d70*/  SYNCS.PHASECHK.TRANS64.TRYWAIT P1, [R3+URZ], R0 ;  /* 0x00000000030075a7 */ /* 0x0002a6000802017f */
[----:B--2---:R-:W-:Y:S05]  /*10d80*/  @!P1 NANOSLEEP.SYNCS 0x989680 ;  /* 0x009896800000995d */ /* 0x004fea0003900000 */
[----:B------:R-:W2:Y:S02]  /*10d90*/  @!P1 SYNCS.PHASECHK.TRANS64 P1, [R3+URZ], R0 ;  /* 0x00000000030095a7 */ /* 0x000ea4000802007f */
[----:B--2---:R-:W-:Y:S05]  /*10da0*/  @!P1 BRA `(.L_x_25) ;  /* 0xfffffffc00ec9947 */ /* 0x004fea000383ffff */
[----:B------:R-:W-:Y:S05]  /*10db0*/  BRA `(.L_x_24) ;  /* 0xffffff1400987947 */ /* 0x000fea000383ffff */
.L_x_31:
[----:B-----5:R1:W-:Y:S02]  /*10dc0*/  STL [R1+0xa0], R0 ;  /* 0x0000a00001007387 */ /* 0x0203e40000100800 */
[----:B-1----:R-:W-:-:S04]  /*10dd0*/  IMAD.U32 R0, RZ, RZ, UR9 ;  /* 0x00000009ff007e24 */ /* 0x002fc8000f8e00ff */
[----:B------:R1:W3:Y:S03]  /*10de0*/  SYNCS.PHASECHK.TRANS64.TRYWAIT P1, [R0+URZ], R229 ;  /* 0x000000e5000075a7 */ /* 0x0002e6000802017f */
[----:B---3--:R-:W-:Y:S05]  /*10df0*/  @!P1 NANOSLEEP.SYNCS 0x989680 ;  /* 0x009896800000995d */ /* 0x008fea0003900000 */
[----:B------:R1:W3:Y:S02]  /*10e00*/  @!P1 SYNCS.PHASECHK.TRANS64 P1, [R0+URZ], R229 ;  /* 0x000000e5000095a7 */ /* 0x0002e4000802007f */
[----:B-1----:R1:W5:Y:S02]  /*10e10*/  LDL.LU R0, [R1+0xa0] ;  /* 0x0000a00001007983 */ /* 0x0023640000300800 */
[----:B-1-3--:R-:W-:Y:S05]  /*10e20*/  @!P1 BRA `(.L_x_31) ;  /* 0xfffffffc00e49947 */ /* 0x00afea000383ffff */
[----:B------:R-:W-:Y:S05]  /*10e30*/  BRA `(.L_x_30) ;  /* 0xffffff2400ec7947 */ /* 0x000fea000383ffff */
.L_x_39:
[----:B0-----:R-:W-:-:S04]  /*10e40*/  IMAD.U32 R25, RZ, RZ, UR17 ;  /* 0x00000011ff197e24 */ /* 0x001fc8000f8e00ff */
[----:B------:R0:W3:Y:S03]  /*10e50*/  SYNCS.PHASECHK.TRANS64.TRYWAIT P1, [R25+URZ+0x8], R24 ;  /* 0x00000818190075a7 */ /* 0x0000e6000802017f */
[----:B---3--:R-:W-:Y:S05]  /*10e60*/  @!P1 NANOSLEEP.SYNCS 0x989680 ;  /* 0x009896800000995d */ /* 0x008fea0003900000 */
[----:B------:R-:W3:Y:S02]  /*10e70*/  @!P1 SYNCS.PHASECHK.TRANS64 P1, [R25+URZ+0x8], R24 ;  /* 0x00000818190095a7 */ /* 0x000ee4000802007f */
[----:B---3--:R-:W-:Y:S05]  /*10e80*/  @!P1 BRA `(.L_x_39) ;  /* 0xfffffffc00ec9947 */ /* 0x008fea000383ffff */
[----:B------:R-:W-:Y:S05]  /*10e90*/  BRA `(.L_x_343) ;  /* 0xffffff4800d07947 */ /* 0x000fea000383ffff */
.L_x_304:
[----:B------:R-:W-:Y:S01]  /*10ea0*/  BSSY B1, `(.L_x_344) ;  /* 0x0000006000017945 */ /* 0x000fe20003800000 */
[----:B------:R-:W-:-:S07]  /*10eb0*/  IMAD.MOV.U32 R2, RZ, RZ, -0x1 ;  /* 0xffffffffff027424 */ /* 0x000fce00078e00ff */
[----:B------:R-:W-:Y:S05]  /*10ec0*/  WARPSYNC.COLLECTIVE R2, `(.L_x_345) ;  /* 0x00000000020c7348 */ /* 0x000fea0003c00000 */
[----:B------:R-:W-:Y:S02]  /*10ed0*/  ELECT P1, UR62, PT ;  /* 0x00000000003e782f */ /* 0x000fe40003820000 */
[----:B------:R-:W-:Y:S01]  /*10ee0*/  MOV R2, UR62 ;  /* 0x0000003e00027c02 */ /* 0x000fe20008000f00 */
[----:B------:R-:W-:Y:S10]  /*10ef0*/  ENDCOLLECTIVE ;  /* 0x000000000000791b */ /* 0x000ff40003800000 */
.L_x_345:
[----:B------:R-:W-:Y:S05]  /*10f00*/  BSYNC B1 ;  /* 0x0000000000017941 */ /* 0x000fea0003800000 */
.L_x_344:
[----:B------:R-:W-:Y:S05]  /*10f10*/  BRA `(.L_x_346) ;  /* 0xffffffe400287947 */ /* 0x000fea000383ffff */
.L_x_307:
[----:B0-----:R0:W1:Y:S02]  /*10f20*/  SYNCS.PHASECHK.TRANS64.TRYWAIT P1, [R12+URZ+0xb0], R3 ;  /* 0x0000b0030c0075a7 */ /* 0x001064000802017f */
[----:B-1----:R-:W-:Y:S05]  /*10f30*/  @!P1 NANOSLEEP.SYNCS 0x989680 ;  /* 0x009896800000995d */ /* 0x002fea0003900000 */
[----:B------:R-:W1:Y:S02]  /*10f40*/  @!P1 SYNCS.PHASECHK.TRANS64 P1, [R12+URZ+0xb0], R3 ;  /* 0x0000b0030c0095a7 */ /* 0x000e64000802007f */
[----:B-1----:R-:W-:Y:S05]  /*10f50*/  @!P1 BRA `(.L_x_307) ;  /* 0xfffffffc00f09947 */ /* 0x002fea000383ffff */
[----:B------:R-:W-:Y:S05]  /*10f60*/  BRA `(.L_x_347) ;  /* 0xffffffe4006c7947 */ /* 0x000fea000383ffff */
.L_x_316:
[----:B------:R-:W-:Y:S01]  /*10f70*/  BSSY B0, `(.L_x_348) ;  /* 0x0000006000007945 */ /* 0x000fe20003800000 */
[----:B------:R-:W-:-:S07]  /*10f80*/  IMAD.MOV.U32 R2, RZ, RZ, -0x1 ;  /* 0xffffffffff027424 */ /* 0x000fce00078e00ff */
[----:B01----:R-:W-:Y:S05]  /*10f90*/  WARPSYNC.COLLECTIVE R2, `(.L_x_349) ;  /* 0x00000000020c7348 */ /* 0x003fea0003c00000 */
[----:B------:R-:W-:Y:S02]  /*10fa0*/  ELECT P1, UR62, PT ;  /* 0x00000000003e782f */ /* 0x000fe40003820000 */
[----:B------:R-:W-:Y:S01]  /*10fb0*/  MOV R2, UR62 ;  /* 0x0000003e00027c02 */ /* 0x000fe20008000f00 */
[----:B01----:R-:W-:Y:S10]  /*10fc0*/  ENDCOLLECTIVE ;  /* 0x000000000000791b */ /* 0x003ff40003800000 */
.L_x_349:
[----:B------:R-:W-:Y:S05]  /*10fd0*/  BSYNC B0 ;  /* 0x0000000000007941 */ /* 0x000fea0003800000 */
.L_x_348:
[----:B------:R-:W-:Y:S01]  /*10fe0*/  PLOP3.LUT P0, PT, P1, PT, PT, 0x80, 0x0 ;  /* 0x000000000000781c */ /* 0x000fe20000f0f070 */
[----:B------:R-:W-:-:S12]  /*10ff0*/  BRA `(.L_x_350) ;  /* 0xfffffff000007947 */ /* 0x000fd8000383ffff */
.L_x_320:
[----:B0-----:R0:W1:Y:S02]  /*11000*/  SYNCS.PHASECHK.TRANS64.TRYWAIT P0, [R7+URZ], R2 ;  /* 0x00000002070075a7 */ /* 0x001064000800017f */
[----:B-1----:R-:W-:Y:S05]  /*11010*/  @!P0 NANOSLEEP.SYNCS 0x989680 ;  /* 0x009896800000895d */ /* 0x002fea0003900000 */
[----:B------:R-:W1:Y:S02]  /*11020*/  @!P0 SYNCS.PHASECHK.TRANS64 P0, [R7+URZ], R2 ;  /* 0x00000002070085a7 */ /* 0x000e64000800007f */
[----:B-1----:R-:W-:Y:S05]  /*11030*/  @!P0 BRA `(.L_x_320) ;  /* 0xfffffffc00f08947 */ /* 0x002fea000383ffff */
[----:B------:R-:W-:Y:S05]  /*11040*/  BRA `(.L_x_351) ;  /* 0xfffffff000447947 */ /* 0x000fea000383ffff */
.L_x_321:
[----:B0-----:R0:W1:Y:S02]  /*11050*/  SYNCS.PHASECHK.TRANS64.TRYWAIT P0, [R9+URZ], R4 ;  /* 0x00000004090075a7 */ /* 0x001064000800017f */
[----:B-1----:R-:W-:Y:S05]  /*11060*/  @!P0 NANOSLEEP.SYNCS 0x989680 ;  /* 0x009896800000895d */ /* 0x002fea0003900000 */
[----:B------:R-:W1:Y:S02]  /*11070*/  @!P0 SYNCS.PHASECHK.TRANS64 P0, [R9+URZ], R4 ;  /* 0x00000004090085a7 */ /* 0x000e64000800007f */
[----:B-1----:R-:W-:Y:S05]  /*11080*/  @!P0 BRA `(.L_x_321) ;  /* 0xfffffffc00f08947 */ /* 0x002fea000383ffff */
[----:B------:R-:W-:Y:S05]  /*11090*/  BRA `(.L_x_352) ;  /* 0xfffffff000547947 */ /* 0x000fea000383ffff */
.L_x_322:
[----:B0-----:R0:W1:Y:S02]  /*110a0*/  SYNCS.PHASECHK.TRANS64.TRYWAIT P0, [R6+URZ], R5 ;  /* 0x00000005060075a7 */ /* 0x001064000800017f */
[----:B-1----:R-:W-:Y:S05]  /*110b0*/  @!P0 NANOSLEEP.SYNCS 0x989680 ;  /* 0x009896800000895d */ /* 0x002fea0003900000 */
[----:B------:R-:W1:Y:S02]  /*110c0*/  @!P0 SYNCS.PHASECHK.TRANS64 P0, [R6+URZ], R5 ;  /* 0x00000005060085a7 */ /* 0x000e64000800007f */
[----:B-1----:R-:W-:Y:S05]  /*110d0*/  @!P0 BRA `(.L_x_322) ;  /* 0xfffffffc00f08947 */ /* 0x002fea000383ffff */
[----:B------:R-:W-:Y:S05]  /*110e0*/  BRA `(.L_x_353) ;  /* 0xfffffff000647947 */ /* 0x000fea000383ffff */
.L_x_323:
[----:B0-----:R0:W1:Y:S02]  /*110f0*/  SYNCS.PHASECHK.TRANS64.TRYWAIT P0, [R9+URZ], R4 ;  /* 0x00000004090075a7 */ /* 0x001064000800017f */
[----:B-1----:R-:W-:Y:S05]  /*11100*/  @!P0 NANOSLEEP.SYNCS 0x989680 ;  /* 0x009896800000895d */ /* 0x002fea0003900000 */
[----:B------:R-:W1:Y:S02]  /*11110*/  @!P0 SYNCS.PHASECHK.TRANS64 P0, [R9+URZ], R4 ;  /* 0x00000004090085a7 */ /* 0x000e64000800007f */
[----:B-1----:R-:W-:Y:S05]  /*11120*/  @!P0 BRA `(.L_x_323) ;  /* 0xfffffffc00f08947 */ /* 0x002fea000383ffff */
[----:B------:R-:W-:Y:S05]  /*11130*/  BRA `(.L_x_354) ;  /* 0xfffffff000747947 */ /* 0x000fea000383ffff */
.L_x_324:
[----:B0-----:R0:W1:Y:S02]  /*11140*/  SYNCS.PHASECHK.TRANS64.TRYWAIT P0, [R6+URZ], R5 ;  /* 0x00000005060075a7 */ /* 0x001064000800017f */
[----:B-1----:R-:W-:Y:S05]  /*11150*/  @!P0 NANOSLEEP.SYNCS 0x989680 ;  /* 0x009896800000895d */ /* 0x002fea0003900000 */
[----:B------:R-:W1:Y:S02]  /*11160*/  @!P0 SYNCS.PHASECHK.TRANS64 P0, [R6+URZ], R5 ;  /* 0x00000005060085a7 */ /* 0x000e64000800007f */
[----:B-1----:R-:W-:Y:S05]  /*11170*/  @!P0 BRA `(.L_x_324) ;  /* 0xfffffffc00f08947 */ /* 0x002fea000383ffff */
[----:B------:R-:W-:Y:S05]  /*11180*/  BRA `(.L_x_355) ;  /* 0xfffffff000847947 */ /* 0x000fea000383ffff */
.L_x_325:
[----:B0-----:R0:W1:Y:S02]  /*11190*/  SYNCS.PHASECHK.TRANS64.TRYWAIT P0, [R9+URZ], R4 ;  /* 0x00000004090075a7 */ /* 0x001064000800017f */
[----:B-1----:R-:W-:Y:S05]  /*111a0*/  @!P0 NANOSLEEP.SYNCS 0x989680 ;  /* 0x009896800000895d */ /* 0x002fea0003900000 */
[----:B------:R-:W1:Y:S02]  /*111b0*/  @!P0 SYNCS.PHASECHK.TRANS64 P0, [R9+URZ], R4 ;  /* 0x00000004090085a7 */ /* 0x000e64000800007f */
[----:B-1----:R-:W-:Y:S05]  /*111c0*/  @!P0 BRA `(.L_x_325) ;  /* 0xfffffffc00f08947 */ /* 0x002fea000383ffff */
[----:B------:R-:W-:Y:S05]  /*111d0*/  BRA `(.L_x_356) ;  /* 0xfffffff000947947 */ /* 0x000fea000383ffff */
.L_x_326:
[----:B0-----:R0:W1:Y:S02]  /*111e0*/  SYNCS.PHASECHK.TRANS64.TRYWAIT P0, [R6+URZ], R5 ;  /* 0x00000005060075a7 */ /* 0x001064000800017f */
[----:B-1----:R-:W-:Y:S05]  /*111f0*/  @!P0 NANOSLEEP.SYNCS 0x989680 ;  /* 0x009896800000895d */ /* 0x002fea0003900000 */
[----:B------:R-:W1:Y:S02]  /*11200*/  @!P0 SYNCS.PHASECHK.TRANS64 P0, [R6+URZ], R5 ;  /* 0x00000005060085a7 */ /* 0x000e64000800007f */
[----:B-1----:R-:W-:Y:S05]  /*11210*/  @!P0 BRA `(.L_x_326) ;  /* 0xfffffffc00f08947 */ /* 0x002fea000383ffff */
[----:B------:R-:W-:Y:S05]  /*11220*/  BRA `(.L_x_357) ;  /* 0xfffffff000a47947 */ /* 0x000fea000383ffff */
.L_x_327:
[----:B0-----:R0:W1:Y:S02]  /*11230*/  SYNCS.PHASECHK.TRANS64.TRYWAIT P0, [R9+URZ], R4 ;  /* 0x00000004090075a7 */ /* 0x001064000800017f */
[----:B-1----:R-:W-:Y:S05]  /*11240*/  @!P0 NANOSLEEP.SYNCS 0x989680 ;  /* 0x009896800000895d */ /* 0x002fea0003900000 */
[----:B------:R-:W1:Y:S02]  /*11250*/  @!P0 SYNCS.PHASECHK.TRANS64 P0, [R9+URZ], R4 ;  /* 0x00000004090085a7 */ /* 0x000e64000800007f */
[----:B-1----:R-:W-:Y:S05]  /*11260*/  @!P0 BRA `(.L_x_327) ;  /* 0xfffffffc00f08947 */ /* 0x002fea000383ffff */
[----:B------:R-:W-:Y:S05]  /*11270*/  BRA `(.L_x_358) ;  /* 0xfffffff000b47947 */ /* 0x000fea000383ffff */
.L_x_328:
[----:B0-----:R0:W1:Y:S02]  /*11280*/  SYNCS.PHASECHK.TRANS64.TRYWAIT P0, [R6+URZ], R5 ;  /* 0x00000005060075a7 */ /* 0x001064000800017f */
[----:B-1----:R-:W-:Y:S05]  /*11290*/  @!P0 NANOSLEEP.SYNCS 0x989680 ;  /* 0x009896800000895d */ /* 0x002fea0003900000 */
[----:B------:R-:W1:Y:S02]  /*112a0*/  @!P0 SYNCS.PHASECHK.TRANS64 P0, [R6+URZ], R5 ;  /* 0x00000005060085a7 */ /* 0x000e64000800007f */
[----:B-1----:R-:W-:Y:S05]  /*112b0*/  @!P0 BRA `(.L_x_328) ;  /* 0xfffffffc00f08947 */ /* 0x002fea000383ffff */
[----:B------:R-:W-:Y:S05]  /*112c0*/  BRA `(.L_x_359) ;  /* 0xfffffff000c47947 */ /* 0x000fea000383ffff */
.L_x_329:
[----:B0-----:R0:W1:Y:S02]  /*112d0*/  SYNCS.PHASECHK.TRANS64.TRYWAIT P0, [R9+URZ], R4 ;  /* 0x00000004090075a7 */ /* 0x001064000800017f */
[----:B-1----:R-:W-:Y:S05]  /*112e0*/  @!P0 NANOSLEEP.SYNCS 0x989680 ;  /* 0x009896800000895d */ /* 0x002fea0003900000 */
[----:B------:R-:W1:Y:S02]  /*112f0*/  @!P0 SYNCS.PHASECHK.TRANS64 P0, [R9+URZ], R4 ;  /* 0x00000004090085a7 */ /* 0x000e64000800007f */
[----:B-1----:R-:W-:Y:S05]  /*11300*/  @!P0 BRA `(.L_x_329) ;  /* 0xfffffffc00f08947 */ /* 0x002fea000383ffff */
[----:B------:R-:W-:Y:S05]  /*11310*/  BRA `(.L_x_360) ;  /* 0xfffffff000d47947 */ /* 0x000fea000383ffff */
.L_x_330:
[----:B0-----:R0:W1:Y:S02]  /*11320*/  SYNCS.PHASECHK.TRANS64.TRYWAIT P0, [R6+URZ], R5 ;  /* 0x00000005060075a7 */ /* 0x001064000800017f */
[----:B-1----:R-:W-:Y:S05]  /*11330*/  @!P0 NANOSLEEP.SYNCS 0x989680 ;  /* 0x009896800000895d */ /* 0x002fea0003900000 */
[----:B------:R-:W1:Y:S02]  /*11340*/  @!P0 SYNCS.PHASECHK.TRANS64 P0, [R6+URZ], R5 ;  /* 0x00000005060085a7 */ /* 0x000e64000800007f */
[----:B-1----:R-:W-:Y:S05]  /*11350*/  @!P0 BRA `(.L_x_330) ;  /* 0xfffffffc00f08947 */ /* 0x002fea000383ffff */
[----:B------:R-:W-:Y:S05]  /*11360*/  BRA `(.L_x_361) ;  /* 0xfffffff000e47947 */ /* 0x000fea000383ffff */
.L_x_331:
[----:B0-----:R0:W1:Y:S02]  /*11370*/  SYNCS.PHASECHK.TRANS64.TRYWAIT P0, [R9+URZ], R4 ;  /* 0x00000004090075a7 */ /* 0x001064000800017f */
[----:B-1----:R-:W-:Y:S05]  /*11380*/  @!P0 NANOSLEEP.SYNCS 0x989680 ;  /* 0x009896800000895d */ /* 0x002fea0003900000 */
[----:B------:R-:W1:Y:S02]  /*11390*/  @!P0 SYNCS.PHASECHK.TRANS64 P0, [R9+URZ], R4 ;  /* 0x00000004090085a7 */ /* 0x000e64000800007f */
[----:B-1----:R-:W-:Y:S05]  /*113a0*/  @!P0 BRA `(.L_x_331) ;  /* 0xfffffffc00f08947 */ /* 0x002fea000383ffff */
[----:B------:R-:W-:Y:S05]  /*113b0*/  BRA `(.L_x_362) ;  /* 0xfffffff000f47947 */ /* 0x000fea000383ffff */
.L_x_332:
[----:B0-----:R0:W1:Y:S02]  /*113c0*/  SYNCS.PHASECHK.TRANS64.TRYWAIT P0, [R6+URZ], R5 ;  /* 0x00000005060075a7 */ /* 0x001064000800017f */
[----:B-1----:R-:W-:Y:S05]  /*113d0*/  @!P0 NANOSLEEP.SYNCS 0x989680 ;  /* 0x009896800000895d */ /* 0x002fea0003900000 */
[----:B------:R-:W1:Y:S02]  /*113e0*/  @!P0 SYNCS.PHASECHK.TRANS64 P0, [R6+URZ], R5 ;  /* 0x00000005060085a7 */ /* 0x000e64000800007f */
[----:B-1----:R-:W-:Y:S05]  /*113f0*/  @!P0 BRA `(.L_x_332) ;  /* 0xfffffffc00f08947 */ /* 0x002fea000383ffff */
[----:B------:R-:W-:Y:S05]  /*11400*/  BRA `(.L_x_363) ;  /* 0xfffffff400047947 */ /* 0x000fea000383ffff */
.L_x_333:
[----:B0-----:R0:W1:Y:S02]  /*11410*/  SYNCS.PHASECHK.TRANS64.TRYWAIT P0, [R9+URZ], R4 ;  /* 0x00000004090075a7 */ /* 0x001064000800017f */
[----:B-1----:R-:W-:Y:S05]  /*11420*/  @!P0 NANOSLEEP.SYNCS 0x989680 ;  /* 0x009896800000895d */ /* 0x002fea0003900000 */
[----:B------:R-:W1:Y:S02]  /*11430*/  @!P0 SYNCS.PHASECHK.TRANS64 P0, [R9+URZ], R4 ;  /* 0x00000004090085a7 */ /* 0x000e64000800007f */
[----:B-1----:R-:W-:Y:S05]  /*11440*/  @!P0 BRA `(.L_x_333) ;  /* 0xfffffffc00f08947 */ /* 0x002fea000383ffff */
[----:B------:R-:W-:Y:S05]  /*11450*/  BRA `(.L_x_364) ;  /* 0xfffffff400147947 */ /* 0x000fea000383ffff */
.L_x_334:
[----:B0-----:R0:W1:Y:S02]  /*11460*/  SYNCS.PHASECHK.TRANS64.TRYWAIT P0, [R6+URZ], R5 ;  /* 0x00000005060075a7 */ /* 0x001064000800017f */
[----:B-1----:R-:W-:Y:S05]  /*11470*/  @!P0 NANOSLEEP.SYNCS 0x989680 ;  /* 0x009896800000895d */ /* 0x002fea0003900000 */
[----:B------:R-:W1:Y:S02]  /*11480*/  @!P0 SYNCS.PHASECHK.TRANS64 P0, [R6+URZ], R5 ;  /* 0x00000005060085a7 */ /* 0x000e64000800007f */
[----:B-1----:R-:W-:Y:S05]  /*11490*/  @!P0 BRA `(.L_x_334) ;  /* 0xfffffffc00f08947 */ /* 0x002fea000383ffff */
[----:B------:R-:W-:Y:S05]  /*114a0*/  BRA `(.L_x_365) ;  /* 0xfffffff400247947 */ /* 0x000fea000383ffff */
.L_x_335:
[----:B0-----:R0:W1:Y:S02]  /*114b0*/  SYNCS.PHASECHK.TRANS64.TRYWAIT P0, [R9+URZ], R4 ;  /* 0x00000004090075a7 */ /* 0x001064000800017f */
[----:B-1----:R-:W-:Y:S05]  /*114c0*/  @!P0 NANOSLEEP.SYNCS 0x989680 ;  /* 0x009896800000895d */ /* 0x002fea0003900000 */
[----:B------:R-:W1:Y:S02]  /*114d0*/  @!P0 SYNCS.PHASECHK.TRANS64 P0, [R9+URZ], R4 ;  /* 0x00000004090085a7 */ /* 0x000e64000800007f */
[----:B-1----:R-:W-:Y:S05]  /*114e0*/  @!P0 BRA `(.L_x_335) ;  /* 0xfffffffc00f08947 */ /* 0x002fea000383ffff */
[----:B------:R-:W-:Y:S05]  /*114f0*/  BRA `(.L_x_366) ;  /* 0xfffffff400347947 */ /* 0x000fea000383ffff */
.L_x_336:
[----:B0-----:R0:W1:Y:S02]  /*11500*/  SYNCS.PHASECHK.TRANS64.TRYWAIT P0, [R6+URZ], R5 ;  /* 0x00000005060075a7 */ /* 0x001064000800017f */
[----:B-1----:R-:W-:Y:S05]  /*11510*/  @!P0 NANOSLEEP.SYNCS 0x989680 ;  /* 0x009896800000895d */ /* 0x002fea0003900000 */
[----:B------:R-:W1:Y:S02]  /*11520*/  @!P0 SYNCS.PHASECHK.TRANS64 P0, [R6+URZ], R5 ;  /* 0x00000005060085a7 */ /* 0x000e64000800007f */
[----:B-1----:R-:W-:Y:S05]  /*11530*/  @!P0 BRA `(.L_x_336) ;  /* 0xfffffffc00f08947 */ /* 0x002fea000383ffff */
[----:B------:R-:W-:Y:S05]  /*11540*/  BRA `(.L_x_367) ;  /* 0xfffffff400447947 */ /* 0x000fea000383ffff */
.L_x_337:
[----:B0-----:R0:W1:Y:S02]  /*11550*/  SYNCS.PHASECHK.TRANS64.TRYWAIT P0, [R9+URZ], R4 ;  /* 0x00000004090075a7 */ /* 0x001064000800017f */
[----:B-1----:R-:W-:Y:S05]  /*11560*/  @!P0 NANOSLEEP.SYNCS 0x989680 ;  /* 0x009896800000895d */ /* 0x002fea0003900000 */
[----:B------:R-:W1:Y:S02]  /*11570*/  @!P0 SYNCS.PHASECHK.TRANS64 P0, [R9+URZ], R4 ;  /* 0x00000004090085a7 */ /* 0x000e64000800007f */
[----:B-1----:R-:W-:Y:S05]  /*11580*/  @!P0 BRA `(.L_x_337) ;  /* 0xfffffffc00f08947 */ /* 0x002fea000383ffff */
[----:B------:R-:W-:Y:S05]  /*11590*/  BRA `(.L_x_368) ;  /* 0xfffffff400547947 */ /* 0x000fea000383ffff */
.L_x_338:
[----:B0-----:R0:W1:Y:S02]  /*115a0*/  SYNCS.PHASECHK.TRANS64.TRYWAIT P0, [R6+URZ], R5 ;  /* 0x00000005060075a7 */ /* 0x001064000800017f */
[----:B-1----:R-:W-:Y:S05]  /*115b0*/  @!P0 NANOSLEEP.SYNCS 0x989680 ;  /* 0x009896800000895d */ /* 0x002fea0003900000 */
[----:B------:R-:W1:Y:S02]  /*115c0*/  @!P0 SYNCS.PHASECHK.TRANS64 P0, [R6+URZ], R5 ;  /* 0x00000005060085a7 */ /* 0x000e64000800007f */
[----:B-1----:R-:W-:Y:S05]  /*115d0*/  @!P0 BRA `(.L_x_338) ;  /* 0xfffffffc00f08947 */ /* 0x002fea000383ffff */
[----:B------:R-:W-:Y:S05]  /*115e0*/  BRA `(.L_x_369) ;  /* 0xfffffff400647947 */ /* 0x000fea000383ffff */
.L_x_339:
[----:B0-----:R0:W1:Y:S02]  /*115f0*/  SYNCS.PHASECHK.TRANS64.TRYWAIT P0, [R9+URZ], R4 ;  /* 0x00000004090075a7 */ /* 0x001064000800017f */
[----:B-1----:R-:W-:Y:S05]  /*11600*/  @!P0 NANOSLEEP.SYNCS 0x989680 ;  /* 0x009896800000895d */ /* 0x002fea0003900000 */
[----:B------:R-:W1:Y:S02]  /*11610*/  @!P0 SYNCS.PHASECHK.TRANS64 P0, [R9+URZ], R4 ;  /* 0x00000004090085a7 */ /* 0x000e64000800007f */
[----:B-1----:R-:W-:Y:S05]  /*11620*/  @!P0 BRA `(.L_x_339) ;  /* 0xfffffffc00f08947 */ /* 0x002fea000383ffff */
[----:B------:R-:W-:Y:S05]  /*11630*/  BRA `(.L_x_370) ;  /* 0xfffffff400747947 */ /* 0x000fea000383ffff */
.L_x_340:
[----:B-1----:R1:W2:Y:S02]  /*11640*/  SYNCS.PHASECHK.TRANS64.TRYWAIT P0, [R6+URZ], R5 ;  /* 0x00000005060075a7 */ /* 0x0022a4000800017f */
[----:B--2---:R-:W-:Y:S05]  /*11650*/  @!P0 NANOSLEEP.SYNCS 0x989680 ;  /* 0x009896800000895d */ /* 0x004fea0003900000 */
[----:B------:R-:W2:Y:S02]  /*11660*/  @!P0 SYNCS.PHASECHK.TRANS64 P0, [R6+URZ], R5 ;  /* 0x00000005060085a7 */ /* 0x000ea4000800007f */
[----:B--2---:R-:W-:Y:S05]  /*11670*/  @!P0 BRA `(.L_x_340) ;  /* 0xfffffffc00f08947 */ /* 0x004fea000383ffff */
[----:B------:R-:W-:Y:S05]  /*11680*/  BRA `(.L_x_371) ;  /* 0xfffffff4007c7947 */ /* 0x000fea000383ffff */
.L_x_372:
[----:B------:R-:W-:-:S00]  /*11690*/  BRA `(.L_x_372) ;  /* 0xfffffffc00fc7947 */ /* 0x000fc0000383ffff */
[----:B------:R-:W-:-:S00]  /*116a0*/  NOP ;  /* 0x0000000000007918 */ /* 0x000fc00000000000 */
        /* <DEDUP_REMOVED lines=13> */
.L_x_373:


//--------------------- .nv.shared._ZN7cutlass13device_kernelINS_4gemm6kernel13GemmUniversalIN4cute5tupleIJiiiiEEENS1_10collective13CollectiveMmaINS1_37MainloopSm90TmaGmmaWarpSpecializedFP8ILi22ENS5_IJNS4_1CILi1EEENSA_ILi4EEESB_EEENS1_32KernelTmaWarpSpecializedPingpongEEENS5_IJNSA_ILi64EEENSA_ILi256EEENSA_ILi32EEEEEENS_12float_e5m2_tENS5_IJlSB_lEEESK_SL_NS4_8TiledMMAINS4_8MMA_AtomIJNS4_4SM904GMMA31MMA_64x256x32_F32E5M2E5M2_SS_TNILNSP_7ScaleInE1ELSR_1EEEEEENS4_6LayoutINS5_IJSB_SB_SB_EEENS5_IJNSA_ILi0EEESW_SW_EEEEENS5_IJNS4_10UnderscoreESZ_SZ_EEEEENS4_23SM90_TMA_LOAD_MULTICASTENS4_14ComposedLayoutINS4_7SwizzleILi1ELi4ELi3EEENS4_18smem_ptr_flag_bitsILi8EEENSU_INS5_IJNSA_ILi8EEESI_EEENS5_IJSI_SB_EEEEEEEvNS4_8identityENS4_13SM90_TMA_LOADES1C_vS1D_EENS_8epilogue10collective6detail29Sm90TmaWarpSpecializedAdapterINS1H_15DefaultEpilogueISK_SL_SL_NS1G_6thread17LinearCombinationISK_Li1EffLNS1L_9ScaleType4KindE0ELNS_15FloatRoundStyleE2ESK_EENS1_15EpilogueDefaultEEEEEvvEEEEvNT_6ParamsE --------------------------
	.section	.nv.shared._ZN7cutlass13device_kernelINS_4gemm6kernel13GemmUniversalIN4cute5tupleIJiiiiEEENS1_10collective13CollectiveMmaINS1_37MainloopSm90TmaGmmaWarpSpecializedFP8ILi22ENS5_IJNS4_1CILi1EEENSA_ILi4EEESB_EEENS1_32KernelTmaWarpSpecializedPingpongEEENS5_IJNSA_ILi64EEENSA_ILi256EEENSA_ILi32EEEEEENS_12float_e5m2_tENS5_IJlSB_lEEESK_SL_NS4_8TiledMMAINS4_8MMA_AtomIJNS4_4SM904GMMA31MMA_64x256x32_F32E5M2E5M2_SS_TNILNSP_7ScaleInE1ELSR_1EEEEEENS4_6LayoutINS5_IJSB_SB_SB_EEENS5_IJNSA_ILi0EEESW_SW_EEEEENS5_IJNS4_10UnderscoreESZ_SZ_EEEEENS4_23SM90_TMA_LOAD_MULTICASTENS4_14ComposedLayoutINS4_7SwizzleILi1ELi4ELi3EEENS4_18smem_ptr_flag_bitsILi8EEENSU_INS5_IJNSA_ILi8EEESI_EEENS5_IJSI_SB_EEEEEEEvNS4_8identityENS4_13SM90_TMA_LOADES1C_vS1D_EENS_8epilogue10collective6detail29Sm90TmaWarpSpecializedAdapterINS1H_15DefaultEpilogueISK_SL_SL_NS1G_6thread17LinearCombinationISK_Li1EffLNS1L_9ScaleType4KindE0ELNS_15FloatRoundStyleE2ESK_EENS1_15EpilogueDefaultEEEEEvvEEEEvNT_6ParamsE,"aw",@nobits
	.sectionflags	@""
	.align	16
	.zero		1024


//--------------------- .nv.shared.reserved.0     --------------------------
	.section	.nv.shared.reserved.0,"aw",@nobits
	.weak		__nv_reservedSMEM_offset_0_alias
	.size		__nv_reservedSMEM_offset_0_alias, 0, 0
	.other		__nv_reservedSMEM_offset_0_alias,@"STO_CUDA_RESERVED_SHARED STV_DEFAULT"
__nv_reservedSMEM_offset_0_alias:
	.zero		0


//--------------------- .nv.global                --------------------------
	.section	.nv.global,"aw",@nobits
.nv.global:
	.type		_ZN40_INTERNAL_ad4b3b7c_4_k_cu_da0b1031_221944cute1_E,@object
	.size		_ZN40_INTERNAL_ad4b3b7c_4_k_cu_da0b1031_221944cute1_E,(_ZN40_INTERNAL_ad4b3b7c_4_k_cu_da0b1031_221944cuda3std3__45__cpo6cbeginE - _ZN40_INTERNAL_ad4b3b7c_4_k_cu_da0b1031_221944cute1_E)
_ZN40_INTERNAL_ad4b3b7c_4_k_cu_da0b1031_221944cute1_E:
	.zero		1
	.type		_ZN40_INTERNAL_ad4b3b7c_4_k_cu_da0b1031_221944cuda3std3__45__cpo6cbeginE,@object
	.size		_ZN40_INTERNAL_ad4b3b7c_4_k_cu_da0b1031_221944cuda3std3__45__cpo6cbeginE,(_ZN40_INTERNAL_ad4b3b7c_4_k_cu_da0b1031_221944cuda3std3__48in_placeE - _ZN40_INTERNAL_ad4b3b7c_4_k_cu_da0b1031_221944cuda3std3__45__cpo6cbeginE)
_ZN40_INTERNAL_ad4b3b7c_4_k_cu_da0b1031_221944cuda3std3__45__cpo6cbeginE:
	.zero		1
	.type		_ZN40_INTERNAL_ad4b3b7c_4_k_cu_da0b1031_221944cuda3std3__48in_placeE,@object
	.size		_ZN40_INTERNAL_ad4b3b7c_4_k_cu_da0b1031_221944cuda3std3__48in_placeE,(_ZN40_INTERNAL_ad4b3b7c_4_k_cu_da0b1031_221944cuda3std6ranges3__45__cpo9iter_moveE - _ZN40_INTERNAL_ad4b3b7c_4_k_cu_da0b1031_221944cuda3std3__48in_placeE)
_ZN40_INTERNAL_ad4b3b7c_4_k_cu_da0b1031_221944cuda3std3__48in_placeE:
	.zero		1
	.type		_ZN40_INTERNAL_ad4b3b7c_4_k_cu_da0b1031_221944cuda3std6ranges3__45__cpo9iter_moveE,@object
	.size		_ZN40_INTERNAL_ad4b3b7c_4_k_cu_da0b1031_221944cuda3std6ranges3__45__cpo9iter_moveE,(_ZN40_INTERNAL_ad4b3b7c_4_k_cu_da0b1031_221944cuda3std3__45__cpo5beginE - _ZN40_INTERNAL_ad4b3b7c_4_k_cu_da0b1031_221944cuda3std6ranges3__45__cpo9iter_moveE)
_ZN40_INTERNAL_ad4b3b7c_4_k_cu_da0b1031_221944cuda3std6ranges3__45__cpo9iter_moveE:
	.zero		1
	.type		_ZN40_INTERNAL_ad4b3b7c_4_k_cu_da0b1031_221944cuda3std3__45__cpo5beginE,@object
	.size		_ZN40_INTERNAL_ad4b3b7c_4_k_cu_da0b1031_221944cuda3std3__45__cpo5beginE,(_ZN40_INTERNAL_ad4b3b7c_4_k_cu_da0b1031_221944cuda3std3__442_GLOBAL__N__ad4b3b7c_4_k_cu_da0b1031_221946ignoreE - _ZN40_INTERNAL_ad4b3b7c_4_k_cu_da0b1031_221944cuda3std3__45__cpo5beginE)
_ZN40_INTERNAL_ad4b3b7c_4_k_cu_da0b1031_221944cuda3std3__45__cpo5beginE:
	.zero		1
	.type		_ZN40_INTERNAL_ad4b3b7c_4_k_cu_da0b1031_221944cuda3std3__442_GLOBAL__N__ad4b3b7c_4_k_cu_da0b1031_221946ignoreE,@object
	.size		_ZN40_INTERNAL_ad4b3b7c_4_k_cu_da0b1031_221944cuda3std3__442_GLOBAL__N__ad4b3b7c_4_k_cu_da0b1031_221946ignoreE,(_ZN40_INTERNAL_ad4b3b7c_4_k_cu_da0b1031_221944cute7productE - _ZN40_INTERNAL_ad4b3b7c_4_k_cu_da0b1031_221944cuda3std3__442_GLOBAL__N__ad4b3b7c_4_k_cu_da0b1031_221946ignoreE)
_ZN40_INTERNAL_ad4b3b7c_4_k_cu_da0b1031_221944cuda3std3__442_GLOBAL__N__ad4b3b7c_4_k_cu_da0b1031_221946ignoreE:
	.zero		1
	.type		_ZN40_INTERNAL_ad4b3b7c_4_k_cu_da0b1031_221944cute7productE,@object
	.size		_ZN40_INTERNAL_ad4b3b7c_4_k_cu_da0b1031_221944cute7productE,(_ZN40_INTERNAL_ad4b3b7c_4_k_cu_da0b1031_221944cuda3std3__45__cpo3endE - _ZN40_INTERNAL_ad4b3b7c_4_k_cu_da0b1031_221944cute7productE)
_ZN40_INTERNAL_ad4b3b7c_4_k_cu_da0b1031_221944cute7productE:
	.zero		1
	.type		_ZN40_INTERNAL_ad4b3b7c_4_k_cu_da0b1031_221944cuda3std3__45__cpo3endE,@object
	.size		_ZN40_INTERNAL_ad4b3b7c_4_k_cu_da0b1031_221944cuda3std3__45__cpo3endE,(_ZN40_INTERNAL_ad4b3b7c_4_k_cu_da0b1031_221944cuda3std3__419piecewise_constructE - _ZN40_INTERNAL_ad4b3b7c_4_k_cu_da0b1031_221944cuda3std3__45__cpo3endE)
_ZN40_INTERNAL_ad4b3b7c_4_k_cu_da0b1031_221944cuda3std3__45__cpo3endE:
	.zero		1
	.type		_ZN40_INTERNAL_ad4b3b7c_4_k_cu_da0b1031_221944cuda3std3__419piecewise_constructE,@object
	.size		_ZN40_INTERNAL_ad4b3b7c_4_k_cu_da0b1031_221944cuda3std3__419piecewise_constructE,(_ZN40_INTERNAL_ad4b3b7c_4_k_cu_da0b1031_221944cuda3std3__45__cpo4cendE - _ZN40_INTERNAL_ad4b3b7c_4_k_cu_da0b1031_221944cuda3std3__419piecewise_constructE)
_ZN40_INTERNAL_ad4b3b7c_4_k_cu_da0b1031_221944cuda3std3__419piecewise_constructE:
	.zero		1
	.type		_ZN40_INTERNAL_ad4b3b7c_4_k_cu_da0b1031_221944cuda3std3__45__cpo4cendE,@object
	.size		_ZN40_INTERNAL_ad4b3b7c_4_k_cu_da0b1031_221944cuda3std3__45__cpo4cendE,(_ZN40_INTERNAL_ad4b3b7c_4_k_cu_da0b1031_221944cuda3std6ranges3__45__cpo4swapE - _ZN40_INTERNAL_ad4b3b7c_4_k_cu_da0b1031_221944cuda3std3__45__cpo4cendE)
_ZN40_INTERNAL_ad4b3b7c_4_k_cu_da0b1031_221944cuda3std3__45__cpo4cendE:
	.zero		1
	.type		_ZN40_INTERNAL_ad4b3b7c_4_k_cu_da0b1031_221944cuda3std6ranges3__45__cpo4swapE,@object
	.size		_ZN40_INTERNAL_ad4b3b7c_4_k_cu_da0b1031_221944cuda3std6ranges3__45__cpo4swapE,(.L_7 - _ZN40_INTERNAL_ad4b3b7c_4_k_cu_da0b1031_221944cuda3std6ranges3__45__cpo4swapE)
_ZN40_INTERNAL_ad4b3b7c_4_k_cu_da0b1031_221944cuda3std6ranges3__45__cpo4swapE:
	.zero		1
.L_7:


//--------------------- .nv.constant0._ZN7cutlass13device_kernelINS_4gemm6kernel13GemmUniversalIN4cute5tupleIJiiiiEEENS1_10collective13CollectiveMmaINS1_37MainloopSm90TmaGmmaWarpSpecializedFP8ILi22ENS5_IJNS4_1CILi1EEENSA_ILi4EEESB_EEENS1_32KernelTmaWarpSpecializedPingpongEEENS5_IJNSA_ILi64EEENSA_ILi256EEENSA_ILi32EEEEEENS_12float_e5m2_tENS5_IJlSB_lEEESK_SL_NS4_8TiledMMAINS4_8MMA_AtomIJNS4_4SM904GMMA31MMA_64x256x32_F32E5M2E5M2_SS_TNILNSP_7ScaleInE1ELSR_1EEEEEENS4_6LayoutINS5_IJSB_SB_SB_EEENS5_IJNSA_ILi0EEESW_SW_EEEEENS5_IJNS4_10UnderscoreESZ_SZ_EEEEENS4_23SM90_TMA_LOAD_MULTICASTENS4_14ComposedLayoutINS4_7SwizzleILi1ELi4ELi3EEENS4_18smem_ptr_flag_bitsILi8EEENSU_INS5_IJNSA_ILi8EEESI_EEENS5_IJSI_SB_EEEEEEEvNS4_8identityENS4_13SM90_TMA_LOADES1C_vS1D_EENS_8epilogue10collective6detail29Sm90TmaWarpSpecializedAdapterINS1H_15DefaultEpilogueISK_SL_SL_NS1G_6thread17LinearCombinationISK_Li1EffLNS1L_9ScaleType4KindE0ELNS_15FloatRoundStyleE2ESK_EENS1_15EpilogueDefaultEEEEEvvEEEEvNT_6ParamsE --------------------------
	.section	.nv.constant0._ZN7cutlass13device_kernelINS_4gemm6kernel13GemmUniversalIN4cute5tupleIJiiiiEEENS1_10collective13CollectiveMmaINS1_37MainloopSm90TmaGmmaWarpSpecializedFP8ILi22ENS5_IJNS4_1CILi1EEENSA_ILi4EEESB_EEENS1_32KernelTmaWarpSpecializedPingpongEEENS5_IJNSA_ILi64EEENSA_ILi256EEENSA_ILi32EEEEEENS_12float_e5m2_tENS5_IJlSB_lEEESK_SL_NS4_8TiledMMAINS4_8MMA_AtomIJNS4_4SM904GMMA31MMA_64x256x32_F32E5M2E5M2_SS_TNILNSP_7ScaleInE1ELSR_1EEEEEENS4_6LayoutINS5_IJSB_SB_SB_EEENS5_IJNSA_ILi0EEESW_SW_EEEEENS5_IJNS4_10UnderscoreESZ_SZ_EEEEENS4_23SM90_TMA_LOAD_MULTICASTENS4_14ComposedLayoutINS4_7SwizzleILi1ELi4ELi3EEENS4_18smem_ptr_flag_bitsILi8EEENSU_INS5_IJNSA_ILi8EEESI_EEENS5_IJSI_SB_EEEEEEEvNS4_8identityENS4_13SM90_TMA_LOADES1C_vS1D_EENS_8epilogue10collective6detail29Sm90TmaWarpSpecializedAdapterINS1H_15DefaultEpilogueISK_SL_SL_NS1G_6thread17LinearCombinationISK_Li1EffLNS1L_9ScaleType4KindE0ELNS_15FloatRoundStyleE2ESK_EENS1_15EpilogueDefaultEEEEEvvEEEEvNT_6ParamsE,"a",@progbits
	.sectionflags	@""
	.align	4
.nv.constant0._ZN7cutlass13device_kernelINS_4gemm6kernel13GemmUniversalIN4cute5tupleIJiiiiEEENS1_10collective13CollectiveMmaINS1_37MainloopSm90TmaGmmaWarpSpecializedFP8ILi22ENS5_IJNS4_1CILi1EEENSA_ILi4EEESB_EEENS1_32KernelTmaWarpSpecializedPingpongEEENS5_IJNSA_ILi64EEENSA_ILi256EEENSA_ILi32EEEEEENS_12float_e5m2_tENS5_IJlSB_lEEESK_SL_NS4_8TiledMMAINS4_8MMA_AtomIJNS4_4SM904GMMA31MMA_64x256x32_F32E5M2E5M2_SS_TNILNSP_7ScaleInE1ELSR_1EEEEEENS4_6LayoutINS5_IJSB_SB_SB_EEENS5_IJNSA_ILi0EEESW_SW_EEEEENS5_IJNS4_10UnderscoreESZ_SZ_EEEEENS4_23SM90_TMA_LOAD_MULTICASTENS4_14ComposedLayoutINS4_7SwizzleILi1ELi4ELi3EEENS4_18smem_ptr_flag_bitsILi8EEENSU_INS5_IJNSA_ILi8EEESI_EEENS5_IJSI_SB_EEEEEEEvNS4_8identityENS4_13SM90_TMA_LOADES1C_vS1D_EENS_8epilogue10collective6detail29Sm90TmaWarpSpecializedAdapterINS1H_15DefaultEpilogueISK_SL_SL_NS1G_6thread17LinearCombinationISK_Li1EffLNS1L_9ScaleType4KindE0ELNS_15FloatRoundStyleE2ESK_EENS1_15EpilogueDefaultEEEEEvvEEEEvNT_6ParamsE:
	.zero		1664


//--------------------- SYMBOLS --------------------------

	.type		.nv.reservedSmem.offset0,@object
	.size		.nv.reservedSmem.offset0,0x4
